	.target	sm_90a

	.elftype	@"ET_EXEC"


//--------------------- .note.nv.tkinfo           --------------------------
	.section	.note.nv.tkinfo,"",@"SHT_NOTE"
	.sectionflags	@"SHF_NOTE_NV_TKINFO"
	.tkinfo
        /*0018*/ 	.word	0x00000002
        /*0030*/ 	.string	""
        /*0030*/ 	.string	"ptxas"
        /*0030*/ 	.string	"Cuda compilation tools, release 13.0, V13.0.88"
        /*0030*/ 	.string	"Build cuda_13.0.r13.0/compiler.36424714_0"
        /*0030*/ 	.string	"-arch sm_90a -m 64 "



//--------------------- .note.nv.cuinfo           --------------------------
	.section	.note.nv.cuinfo,"",@"SHT_NOTE"
	.sectionflags	@"SHF_NOTE_NV_CUINFO"
        /*0018*/ 	.short	0x0002
        /*001a*/ 	.short	0x005a
        /*001c*/ 	.short	0x0082
	.zero		2


//--------------------- .nv.info                  --------------------------
	.section	.nv.info,"",@"SHT_CUDA_INFO"
	.align	4


	//----- nvinfo : EIATTR_REGCOUNT
	.align		4
        /*0000*/ 	.byte	0x04, 0x2f
        /*0002*/ 	.short	(.L_12 - .L_11)
	.align		4
.L_11:
        /*0004*/ 	.word	index@(_ZN7cutlass13device_kernelIN5flash19enable_sm80_to_sm89INS1_16FlashAttnFwdSm80INS1_25CollectiveMainloopFwdSm80ILi8ELi1ELb0EN4cute5tupleIJNS5_1CILi128EEENS7_ILi48EEENS7_ILi256EEEEEELi256ENS_10bfloat16_tEfNS_4arch4Sm80ELb1ELb0ELb0ELb1ELb1ELb1ELb1ELb0EEENS1_21CollectiveEpilogueFwdINS6_IJS8_SA_S9_EEENS6_IJNS7_ILi1EEESI_SI_EEESC_SE_Li256ELb1ELb1ELb0ELb0EEENS1_19SingleTileSchedulerILb1ELb0ELb1ELi128EEEEEEEEEvNT_6ParamsE)
        /*0008*/ 	.word	0x00000004


	//----- nvinfo : EIATTR_FRAME_SIZE
	.align		4
.L_12:
        /*000c*/ 	.byte	0x04, 0x11
        /*000e*/ 	.short	(.L_14 - .L_13)
	.align		4
.L_13:
        /*0010*/ 	.word	index@(_ZN7cutlass13device_kernelIN5flash19enable_sm80_to_sm89INS1_16FlashAttnFwdSm80INS1_25CollectiveMainloopFwdSm80ILi8ELi1ELb0EN4cute5tupleIJNS5_1CILi128EEENS7_ILi48EEENS7_ILi256EEEEEELi256ENS_10bfloat16_tEfNS_4arch4Sm80ELb1ELb0ELb0ELb1ELb1ELb1ELb1ELb0EEENS1_21CollectiveEpilogueFwdINS6_IJS8_SA_S9_EEENS6_IJNS7_ILi1EEESI_SI_EEESC_SE_Li256ELb1ELb1ELb0ELb0EEENS1_19SingleTileSchedulerILb1ELb0ELb1ELi128EEEEEEEEEvNT_6ParamsE)
        /*0014*/ 	.word	0x00000000


	//----- nvinfo : EIATTR_REGCOUNT
	.align		4
.L_14:
        /*0018*/ 	.byte	0x04, 0x2f
        /*001a*/ 	.short	(.L_16 - .L_15)
	.align		4
.L_15:
        /*001c*/ 	.word	index@(_ZN7cutlass13device_kernelIN5flash19enable_sm80_to_sm89INS1_16FlashAttnFwdSm80INS1_25CollectiveMainloopFwdSm80ILi8ELi1ELb0EN4cute5tupleIJNS5_1CILi128EEENS7_ILi96EEENS7_ILi256EEEEEELi256ENS_10bfloat16_tEfNS_4arch4Sm80ELb1ELb0ELb0ELb1ELb1ELb0ELb1ELb0EEENS1_21CollectiveEpilogueFwdINS6_IJS8_SA_S9_EEENS6_IJNS7_ILi1EEESI_SI_EEESC_SE_Li256ELb1ELb1ELb0ELb0EEENS1_19SingleTileSchedulerILb1ELb0ELb1ELi128EEEEEEEEEvNT_6ParamsE)
        /*0020*/ 	.word	0x00000004


	//----- nvinfo : EIATTR_FRAME_SIZE
	.align		4
.L_16:
        /*0024*/ 	.byte	0x04, 0x11
        /*0026*/ 	.short	(.L_18 - .L_17)
	.align		4
.L_17:
        /*0028*/ 	.word	index@(_ZN7cutlass13device_kernelIN5flash19enable_sm80_to_sm89INS1_16FlashAttnFwdSm80INS1_25CollectiveMainloopFwdSm80ILi8ELi1ELb0EN4cute5tupleIJNS5_1CILi128EEENS7_ILi96EEENS7_ILi256EEEEEELi256ENS_10bfloat16_tEfNS_4arch4Sm80ELb1ELb0ELb0ELb1ELb1ELb0ELb1ELb0EEENS1_21CollectiveEpilogueFwdINS6_IJS8_SA_S9_EEENS6_IJNS7_ILi1EEESI_SI_EEESC_SE_Li256ELb1ELb1ELb0ELb0EEENS1_19SingleTileSchedulerILb1ELb0ELb1ELi128EEEEEEEEEvNT_6ParamsE)
        /*002c*/ 	.word	0x00000000


	//----- nvinfo : EIATTR_REGCOUNT
	.align		4
.L_18:
        /*0030*/ 	.byte	0x04, 0x2f
        /*0032*/ 	.short	(.L_20 - .L_19)
	.align		4
.L_19:
        /*0034*/ 	.word	index@(_ZN7cutlass13device_kernelIN5flash19enable_sm80_to_sm89INS1_16FlashAttnFwdSm80INS1_25CollectiveMainloopFwdSm80ILi8ELi1ELb0EN4cute5tupleIJNS5_1CILi128EEENS7_ILi96EEENS7_ILi256EEEEEELi256ENS_10bfloat16_tEfNS_4arch4Sm80ELb1ELb0ELb0ELb0ELb1ELb0ELb1ELb0EEENS1_21CollectiveEpilogueFwdINS6_IJS8_SA_S9_EEENS6_IJNS7_ILi1EEESI_SI_EEESC_SE_Li256ELb0ELb1ELb0ELb0EEENS1_30DynamicPersistentTileSchedulerILi256ELi256ELb0ELb1ELb0EEEEEEEEEvNT_6ParamsE)
        /*0038*/ 	.word	0x00000004


	//----- nvinfo : EIATTR_FRAME_SIZE
	.align		4
.L_20:
        /*003c*/ 	.byte	0x04, 0x11
        /*003e*/ 	.short	(.L_22 - .L_21)
	.align		4
.L_21:
        /*0040*/ 	.word	index@(_ZN7cutlass13device_kernelIN5flash19enable_sm80_to_sm89INS1_16FlashAttnFwdSm80INS1_25CollectiveMainloopFwdSm80ILi8ELi1ELb0EN4cute5tupleIJNS5_1CILi128EEENS7_ILi96EEENS7_ILi256EEEEEELi256ENS_10bfloat16_tEfNS_4arch4Sm80ELb1ELb0ELb0ELb0ELb1ELb0ELb1ELb0EEENS1_21CollectiveEpilogueFwdINS6_IJS8_SA_S9_EEENS6_IJNS7_ILi1EEESI_SI_EEESC_SE_Li256ELb0ELb1ELb0ELb0EEENS1_30DynamicPersistentTileSchedulerILi256ELi256ELb0ELb1ELb0EEEEEEEEEvNT_6ParamsE)
        /*0044*/ 	.word	0x00000000


	//----- nvinfo : EIATTR_REGCOUNT
	.align		4
.L_22:
        /*0048*/ 	.byte	0x04, 0x2f
        /*004a*/ 	.short	(.L_24 - .L_23)
	.align		4
.L_23:
        /*004c*/ 	.word	index@(_ZN7cutlass13device_kernelIN5flash19enable_sm80_to_sm89INS1_16FlashAttnFwdSm80INS1_25CollectiveMainloopFwdSm80ILi8ELi1ELb0EN4cute5tupleIJNS5_1CILi128EEENS7_ILi48EEENS7_ILi256EEEEEELi256ENS_10bfloat16_tEfNS_4arch4Sm80ELb0ELb1ELb0ELb1ELb1ELb1ELb1ELb0EEENS1_21CollectiveEpilogueFwdINS6_IJS8_SA_S9_EEENS6_IJNS7_ILi1EEESI_SI_EEESC_SE_Li256ELb1ELb1ELb0ELb0EEENS1_19SingleTileSchedulerILb1ELb0ELb1ELi128EEEEEEEEEvNT_6ParamsE)
        /*0050*/ 	.word	0x00000004


	//----- nvinfo : EIATTR_FRAME_SIZE
	.align		4
.L_24:
        /*0054*/ 	.byte	0x04, 0x11
        /*0056*/ 	.short	(.L_26 - .L_25)
	.align		4
.L_25:
        /*0058*/ 	.word	index@(_ZN7cutlass13device_kernelIN5flash19enable_sm80_to_sm89INS1_16FlashAttnFwdSm80INS1_25CollectiveMainloopFwdSm80ILi8ELi1ELb0EN4cute5tupleIJNS5_1CILi128EEENS7_ILi48EEENS7_ILi256EEEEEELi256ENS_10bfloat16_tEfNS_4arch4Sm80ELb0ELb1ELb0ELb1ELb1ELb1ELb1ELb0EEENS1_21CollectiveEpilogueFwdINS6_IJS8_SA_S9_EEENS6_IJNS7_ILi1EEESI_SI_EEESC_SE_Li256ELb1ELb1ELb0ELb0EEENS1_19SingleTileSchedulerILb1ELb0ELb1ELi128EEEEEEEEEvNT_6ParamsE)
        /*005c*/ 	.word	0x00000000


	//----- nvinfo : EIATTR_REGCOUNT
	.align		4
.L_26:
        /*0060*/ 	.byte	0x04, 0x2f
        /*0062*/ 	.short	(.L_28 - .L_27)
	.align		4
.L_27:
        /*0064*/ 	.word	index@(_ZN7cutlass13device_kernelIN5flash19enable_sm80_to_sm89INS1_16FlashAttnFwdSm80INS1_25CollectiveMainloopFwdSm80ILi8ELi1ELb0EN4cute5tupleIJNS5_1CILi128EEENS7_ILi64EEENS7_ILi256EEEEEELi256ENS_10bfloat16_tEfNS_4arch4Sm80ELb0ELb1ELb0ELb1ELb1ELb0ELb1ELb0EEENS1_21CollectiveEpilogueFwdINS6_IJS8_SA_S9_EEENS6_IJNS7_ILi1EEESI_SI_EEESC_SE_Li256ELb1ELb1ELb0ELb0EEENS1_19SingleTileSchedulerILb1ELb0ELb1ELi128EEEEEEEEEvNT_6ParamsE)
        /*0068*/ 	.word	0x00000004


	//----- nvinfo : EIATTR_FRAME_SIZE
	.align		4
.L_28:
        /*006c*/ 	.byte	0x04, 0x11
        /*006e*/ 	.short	(.L_30 - .L_29)
	.align		4
.L_29:
        /*0070*/ 	.word	index@(_ZN7cutlass13device_kernelIN5flash19enable_sm80_to_sm89INS1_16FlashAttnFwdSm80INS1_25CollectiveMainloopFwdSm80ILi8ELi1ELb0EN4cute5tupleIJNS5_1CILi128EEENS7_ILi64EEENS7_ILi256EEEEEELi256ENS_10bfloat16_tEfNS_4arch4Sm80ELb0ELb1ELb0ELb1ELb1ELb0ELb1ELb0EEENS1_21CollectiveEpilogueFwdINS6_IJS8_SA_S9_EEENS6_IJNS7_ILi1EEESI_SI_EEESC_SE_Li256ELb1ELb1ELb0ELb0EEENS1_19SingleTileSchedulerILb1ELb0ELb1ELi128EEEEEEEEEvNT_6ParamsE)
        /*0074*/ 	.word	0x00000000


	//----- nvinfo : EIATTR_REGCOUNT
	.align		4
.L_30:
        /*0078*/ 	.byte	0x04, 0x2f
        /*007a*/ 	.short	(.L_32 - .L_31)
	.align		4
.L_31:
        /*007c*/ 	.word	index@(_ZN7cutlass13device_kernelIN5flash19enable_sm80_to_sm89INS1_16FlashAttnFwdSm80INS1_25CollectiveMainloopFwdSm80ILi8ELi1ELb0EN4cute5tupleIJNS5_1CILi128EEENS7_ILi64EEENS7_ILi256EEEEEELi256ENS_10bfloat16_tEfNS_4arch4Sm80ELb0ELb1ELb0ELb0ELb1ELb0ELb1ELb0EEENS1_21CollectiveEpilogueFwdINS6_IJS8_SA_S9_EEENS6_IJNS7_ILi1EEESI_SI_EEESC_SE_Li256ELb0ELb1ELb0ELb0EEENS1_19SingleTileSchedulerILb0ELb0ELb1ELi128EEEEEEEEEvNT_6ParamsE)
        /*0080*/ 	.word	0x00000004


	//----- nvinfo : EIATTR_FRAME_SIZE
	.align		4
.L_32:
        /*0084*/ 	.byte	0x04, 0x11
        /*0086*/ 	.short	(.L_34 - .L_33)
	.align		4
.L_33:
        /*0088*/ 	.word	index@(_ZN7cutlass13device_kernelIN5flash19enable_sm80_to_sm89INS1_16FlashAttnFwdSm80INS1_25CollectiveMainloopFwdSm80ILi8ELi1ELb0EN4cute5tupleIJNS5_1CILi128EEENS7_ILi64EEENS7_ILi256EEEEEELi256ENS_10bfloat16_tEfNS_4arch4Sm80ELb0ELb1ELb0ELb0ELb1ELb0ELb1ELb0EEENS1_21CollectiveEpilogueFwdINS6_IJS8_SA_S9_EEENS6_IJNS7_ILi1EEESI_SI_EEESC_SE_Li256ELb0ELb1ELb0ELb0EEENS1_19SingleTileSchedulerILb0ELb0ELb1ELi128EEEEEEEEEvNT_6ParamsE)
        /*008c*/ 	.word	0x00000000


	//----- nvinfo : EIATTR_REGCOUNT
	.align		4
.L_34:
        /*0090*/ 	.byte	0x04, 0x2f
        /*0092*/ 	.short	(.L_36 - .L_35)
	.align		4
.L_35:
        /*0094*/ 	.word	index@(_ZN7cutlass13device_kernelIN5flash19enable_sm80_to_sm89INS1_16FlashAttnFwdSm80INS1_25CollectiveMainloopFwdSm80ILi8ELi1ELb0EN4cute5tupleIJNS5_1CILi128EEENS7_ILi48EEENS7_ILi256EEEEEELi256ENS_10bfloat16_tEfNS_4arch4Sm80ELb0ELb0ELb0ELb1ELb1ELb1ELb1ELb0EEENS1_21CollectiveEpilogueFwdINS6_IJS8_SA_S9_EEENS6_IJNS7_ILi1EEESI_SI_EEESC_SE_Li256ELb1ELb1ELb0ELb0EEENS1_19SingleTileSchedulerILb1ELb0ELb1ELi128EEEEEEEEEvNT_6ParamsE)
        /*0098*/ 	.word	0x00000004


	//----- nvinfo : EIATTR_FRAME_SIZE
	.align		4
.L_36:
        /*009c*/ 	.byte	0x04, 0x11
        /*009e*/ 	.short	(.L_38 - .L_37)
	.align		4
.L_37:
        /*00a0*/ 	.word	index@(_ZN7cutlass13device_kernelIN5flash19enable_sm80_to_sm89INS1_16FlashAttnFwdSm80INS1_25CollectiveMainloopFwdSm80ILi8ELi1ELb0EN4cute5tupleIJNS5_1CILi128EEENS7_ILi48EEENS7_ILi256EEEEEELi256ENS_10bfloat16_tEfNS_4arch4Sm80ELb0ELb0ELb0ELb1ELb1ELb1ELb1ELb0EEENS1_21CollectiveEpilogueFwdINS6_IJS8_SA_S9_EEENS6_IJNS7_ILi1EEESI_SI_EEESC_SE_Li256ELb1ELb1ELb0ELb0EEENS1_19SingleTileSchedulerILb1ELb0ELb1ELi128EEEEEEEEEvNT_6ParamsE)
        /*00a4*/ 	.word	0x00000000


	//----- nvinfo : EIATTR_REGCOUNT
	.align		4
.L_38:
        /*00a8*/ 	.byte	0x04, 0x2f
        /*00aa*/ 	.short	(.L_40 - .L_39)
	.align		4
.L_39:
        /*00ac*/ 	.word	index@(_ZN7cutlass13device_kernelIN5flash19enable_sm80_to_sm89INS1_16FlashAttnFwdSm80INS1_25CollectiveMainloopFwdSm80ILi8ELi1ELb0EN4cute5tupleIJNS5_1CILi128EEENS7_ILi96EEENS7_ILi256EEEEEELi256ENS_10bfloat16_tEfNS_4arch4Sm80ELb0ELb0ELb0ELb1ELb1ELb0ELb1ELb0EEENS1_21CollectiveEpilogueFwdINS6_IJS8_SA_S9_EEENS6_IJNS7_ILi1EEESI_SI_EEESC_SE_Li256ELb1ELb1ELb0ELb0EEENS1_19SingleTileSchedulerILb1ELb0ELb1ELi128EEEEEEEEEvNT_6ParamsE)
        /*00b0*/ 	.word	0x00000004


	//----- nvinfo : EIATTR_FRAME_SIZE
	.align		4
.L_40:
        /*00b4*/ 	.byte	0x04, 0x11
        /*00b6*/ 	.short	(.L_42 - .L_41)
	.align		4
.L_41:
        /*00b8*/ 	.word	index@(_ZN7cutlass13device_kernelIN5flash19enable_sm80_to_sm89INS1_16FlashAttnFwdSm80INS1_25CollectiveMainloopFwdSm80ILi8ELi1ELb0EN4cute5tupleIJNS5_1CILi128EEENS7_ILi96EEENS7_ILi256EEEEEELi256ENS_10bfloat16_tEfNS_4arch4Sm80ELb0ELb0ELb0ELb1ELb1ELb0ELb1ELb0EEENS1_21CollectiveEpilogueFwdINS6_IJS8_SA_S9_EEENS6_IJNS7_ILi1EEESI_SI_EEESC_SE_Li256ELb1ELb1ELb0ELb0EEENS1_19SingleTileSchedulerILb1ELb0ELb1ELi128EEEEEEEEEvNT_6ParamsE)
        /*00bc*/ 	.word	0x00000000


	//----- nvinfo : EIATTR_REGCOUNT
	.align		4
.L_42:
        /*00c0*/ 	.byte	0x04, 0x2f
        /*00c2*/ 	.short	(.L_44 - .L_43)
	.align		4
.L_43:
        /*00c4*/ 	.word	index@(_ZN7cutlass13device_kernelIN5flash19enable_sm80_to_sm89INS1_16FlashAttnFwdSm80INS1_25CollectiveMainloopFwdSm80ILi8ELi1ELb0EN4cute5tupleIJNS5_1CILi128EEENS7_ILi96EEENS7_ILi256EEEEEELi256ENS_10bfloat16_tEfNS_4arch4Sm80ELb0ELb0ELb0ELb0ELb1ELb0ELb1ELb0EEENS1_21CollectiveEpilogueFwdINS6_IJS8_SA_S9_EEENS6_IJNS7_ILi1EEESI_SI_EEESC_SE_Li256ELb0ELb1ELb0ELb0EEENS1_19SingleTileSchedulerILb0ELb0ELb1ELi128EEEEEEEEEvNT_6ParamsE)
        /*00c8*/ 	.word	0x00000004


	//----- nvinfo : EIATTR_FRAME_SIZE
	.align		4
.L_44:
        /*00cc*/ 	.byte	0x04, 0x11
        /*00ce*/ 	.short	(.L_46 - .L_45)
	.align		4
.L_45:
        /*00d0*/ 	.word	index@(_ZN7cutlass13device_kernelIN5flash19enable_sm80_to_sm89INS1_16FlashAttnFwdSm80INS1_25CollectiveMainloopFwdSm80ILi8ELi1ELb0EN4cute5tupleIJNS5_1CILi128EEENS7_ILi96EEENS7_ILi256EEEEEELi256ENS_10bfloat16_tEfNS_4arch4Sm80ELb0ELb0ELb0ELb0ELb1ELb0ELb1ELb0EEENS1_21CollectiveEpilogueFwdINS6_IJS8_SA_S9_EEENS6_IJNS7_ILi1EEESI_SI_EEESC_SE_Li256ELb0ELb1ELb0ELb0EEENS1_19SingleTileSchedulerILb0ELb0ELb1ELi128EEEEEEEEEvNT_6ParamsE)
        /*00d4*/ 	.word	0x00000000


	//----- nvinfo : EIATTR_REGCOUNT
	.align		4
.L_46:
        /*00d8*/ 	.byte	0x04, 0x2f
        /*00da*/ 	.short	(.L_48 - .L_47)
	.align		4
.L_47:
        /*00dc*/ 	.word	index@(_ZN7cutlass13device_kernelIN5flash19enable_sm80_to_sm89INS1_16FlashAttnFwdSm80INS1_25CollectiveMainloopFwdSm80ILi8ELi1ELb0EN4cute5tupleIJNS5_1CILi128EEENS7_ILi32EEENS7_ILi256EEEEEELi256ENS_10bfloat16_tEfNS_4arch4Sm80ELb1ELb0ELb0ELb1ELb1ELb1ELb1ELb0EEENS1_21CollectiveEpilogueFwdINS6_IJS8_SA_S9_EEENS6_IJNS7_ILi1EEESI_SI_EEESC_SE_Li256ELb1ELb1ELb0ELb0EEENS1_19SingleTileSchedulerILb1ELb0ELb1ELi128EEEEEEEEEvNT_6ParamsE)
        /*00e0*/ 	.word	0x00000004


	//----- nvinfo : EIATTR_FRAME_SIZE
	.align		4
.L_48:
        /*00e4*/ 	.byte	0x04, 0x11
        /*00e6*/ 	.short	(.L_50 - .L_49)
	.align		4
.L_49:
        /*00e8*/ 	.word	index@(_ZN7cutlass13device_kernelIN5flash19enable_sm80_to_sm89INS1_16FlashAttnFwdSm80INS1_25CollectiveMainloopFwdSm80ILi8ELi1ELb0EN4cute5tupleIJNS5_1CILi128EEENS7_ILi32EEENS7_ILi256EEEEEELi256ENS_10bfloat16_tEfNS_4arch4Sm80ELb1ELb0ELb0ELb1ELb1ELb1ELb1ELb0EEENS1_21CollectiveEpilogueFwdINS6_IJS8_SA_S9_EEENS6_IJNS7_ILi1EEESI_SI_EEESC_SE_Li256ELb1ELb1ELb0ELb0EEENS1_19SingleTileSchedulerILb1ELb0ELb1ELi128EEEEEEEEEvNT_6ParamsE)
        /*00ec*/ 	.word	0x00000000


	//----- nvinfo : EIATTR_REGCOUNT
	.align		4
.L_50:
        /*00f0*/ 	.byte	0x04, 0x2f
        /*00f2*/ 	.short	(.L_52 - .L_51)
	.align		4
.L_51:
        /*00f4*/ 	.word	index@(_ZN7cutlass13device_kernelIN5flash19enable_sm80_to_sm89INS1_16FlashAttnFwdSm80INS1_25CollectiveMainloopFwdSm80ILi8ELi1ELb1EN4cute5tupleIJNS5_1CILi128EEENS7_ILi64EEENS7_ILi256EEEEEELi256ENS_10bfloat16_tEfNS_4arch4Sm80ELb1ELb0ELb0ELb1ELb1ELb0ELb1ELb0EEENS1_21CollectiveEpilogueFwdINS6_IJS8_SA_S9_EEENS6_IJNS7_ILi1EEESI_SI_EEESC_SE_Li256ELb1ELb1ELb0ELb0EEENS1_19SingleTileSchedulerILb1ELb0ELb1ELi128EEEEEEEEEvNT_6ParamsE)
        /*00f8*/ 	.word	0x00000004


	//----- nvinfo : EIATTR_FRAME_SIZE
	.align		4
.L_52:
        /*00fc*/ 	.byte	0x04, 0x11
        /*00fe*/ 	.short	(.L_54 - .L_53)
	.align		4
.L_53:
        /*0100*/ 	.word	index@(_ZN7cutlass13device_kernelIN5flash19enable_sm80_to_sm89INS1_16FlashAttnFwdSm80INS1_25CollectiveMainloopFwdSm80ILi8ELi1ELb1EN4cute5tupleIJNS5_1CILi128EEENS7_ILi64EEENS7_ILi256EEEEEELi256ENS_10bfloat16_tEfNS_4arch4Sm80ELb1ELb0ELb0ELb1ELb1ELb0ELb1ELb0EEENS1_21CollectiveEpilogueFwdINS6_IJS8_SA_S9_EEENS6_IJNS7_ILi1EEESI_SI_EEESC_SE_Li256ELb1ELb1ELb0ELb0EEENS1_19SingleTileSchedulerILb1ELb0ELb1ELi128EEEEEEEEEvNT_6ParamsE)
        /*0104*/ 	.word	0x00000000


	//----- nvinfo : EIATTR_REGCOUNT
	.align		4
.L_54:
        /*0108*/ 	.byte	0x04, 0x2f
        /*010a*/ 	.short	(.L_56 - .L_55)
	.align		4
.L_55:
        /*010c*/ 	.word	index@(_ZN7cutlass13device_kernelIN5flash19enable_sm80_to_sm89INS1_16FlashAttnFwdSm80INS1_25CollectiveMainloopFwdSm80ILi8ELi1ELb1EN4cute5tupleIJNS5_1CILi128EEENS7_ILi64EEENS7_ILi256EEEEEELi256ENS_10bfloat16_tEfNS_4arch4Sm80ELb1ELb0ELb0ELb0ELb1ELb0ELb1ELb0EEENS1_21CollectiveEpilogueFwdINS6_IJS8_SA_S9_EEENS6_IJNS7_ILi1EEESI_SI_EEESC_SE_Li256ELb0ELb1ELb0ELb0EEENS1_30DynamicPersistentTileSchedulerILi256ELi256ELb0ELb1ELb0EEEEEEEEEvNT_6ParamsE)
        /*0110*/ 	.word	0x00000004


	//----- nvinfo : EIATTR_FRAME_SIZE
	.align		4
.L_56:
        /*0114*/ 	.byte	0x04, 0x11
        /*0116*/ 	.short	(.L_58 - .L_57)
	.align		4
.L_57:
        /*0118*/ 	.word	index@(_ZN7cutlass13device_kernelIN5flash19enable_sm80_to_sm89INS1_16FlashAttnFwdSm80INS1_25CollectiveMainloopFwdSm80ILi8ELi1ELb1EN4cute5tupleIJNS5_1CILi128EEENS7_ILi64EEENS7_ILi256EEEEEELi256ENS_10bfloat16_tEfNS_4arch4Sm80ELb1ELb0ELb0ELb0ELb1ELb0ELb1ELb0EEENS1_21CollectiveEpilogueFwdINS6_IJS8_SA_S9_EEENS6_IJNS7_ILi1EEESI_SI_EEESC_SE_Li256ELb0ELb1ELb0ELb0EEENS1_30DynamicPersistentTileSchedulerILi256ELi256ELb0ELb1ELb0EEEEEEEEEvNT_6ParamsE)
        /*011c*/ 	.word	0x00000000


	//----- nvinfo : EIATTR_REGCOUNT
	.align		4
.L_58:
        /*0120*/ 	.byte	0x04, 0x2f
        /*0122*/ 	.short	(.L_60 - .L_59)
	.align		4
.L_59:
        /*0124*/ 	.word	index@(_ZN7cutlass13device_kernelIN5flash19enable_sm80_to_sm89INS1_16FlashAttnFwdSm80INS1_25CollectiveMainloopFwdSm80ILi8ELi1ELb0EN4cute5tupleIJNS5_1CILi128EEENS7_ILi32EEENS7_ILi256EEEEEELi256ENS_10bfloat16_tEfNS_4arch4Sm80ELb0ELb1ELb0ELb1ELb1ELb1ELb1ELb0EEENS1_21CollectiveEpilogueFwdINS6_IJS8_SA_S9_EEENS6_IJNS7_ILi1EEESI_SI_EEESC_SE_Li256ELb1ELb1ELb0ELb0EEENS1_19SingleTileSchedulerILb1ELb0ELb1ELi128EEEEEEEEEvNT_6ParamsE)
        /*0128*/ 	.word	0x00000004


	//----- nvinfo : EIATTR_FRAME_SIZE
	.align		4
.L_60:
        /*012c*/ 	.byte	0x04, 0x11
        /*012e*/ 	.short	(.L_62 - .L_61)
	.align		4
.L_61:
        /*0130*/ 	.word	index@(_ZN7cutlass13device_kernelIN5flash19enable_sm80_to_sm89INS1_16FlashAttnFwdSm80INS1_25CollectiveMainloopFwdSm80ILi8ELi1ELb0EN4cute5tupleIJNS5_1CILi128EEENS7_ILi32EEENS7_ILi256EEEEEELi256ENS_10bfloat16_tEfNS_4arch4Sm80ELb0ELb1ELb0ELb1ELb1ELb1ELb1ELb0EEENS1_21CollectiveEpilogueFwdINS6_IJS8_SA_S9_EEENS6_IJNS7_ILi1EEESI_SI_EEESC_SE_Li256ELb1ELb1ELb0ELb0EEENS1_19SingleTileSchedulerILb1ELb0ELb1ELi128EEEEEEEEEvNT_6ParamsE)
        /*0134*/ 	.word	0x00000000


	//----- nvinfo : EIATTR_REGCOUNT
	.align		4
.L_62:
        /*0138*/ 	.byte	0x04, 0x2f
        /*013a*/ 	.short	(.L_64 - .L_63)
	.align		4
.L_63:
        /*013c*/ 	.word	index@(_ZN7cutlass13device_kernelIN5flash19enable_sm80_to_sm89INS1_16FlashAttnFwdSm80INS1_25CollectiveMainloopFwdSm80ILi8ELi1ELb1EN4cute5tupleIJNS5_1CILi128EEENS7_ILi48EEENS7_ILi256EEEEEELi256ENS_10bfloat16_tEfNS_4arch4Sm80ELb0ELb1ELb0ELb1ELb1ELb0ELb1ELb0EEENS1_21CollectiveEpilogueFwdINS6_IJS8_SA_S9_EEENS6_IJNS7_ILi1EEESI_SI_EEESC_SE_Li256ELb1ELb1ELb0ELb0EEENS1_19SingleTileSchedulerILb1ELb0ELb1ELi128EEEEEEEEEvNT_6ParamsE)
        /*0140*/ 	.word	0x00000004


	//----- nvinfo : EIATTR_FRAME_SIZE
	.align		4
.L_64:
        /*0144*/ 	.byte	0x04, 0x11
        /*0146*/ 	.short	(.L_66 - .L_65)
	.align		4
.L_65:
        /*0148*/ 	.word	index@(_ZN7cutlass13device_kernelIN5flash19enable_sm80_to_sm89INS1_16FlashAttnFwdSm80INS1_25CollectiveMainloopFwdSm80ILi8ELi1ELb1EN4cute5tupleIJNS5_1CILi128EEENS7_ILi48EEENS7_ILi256EEEEEELi256ENS_10bfloat16_tEfNS_4arch4Sm80ELb0ELb1ELb0ELb1ELb1ELb0ELb1ELb0EEENS1_21CollectiveEpilogueFwdINS6_IJS8_SA_S9_EEENS6_IJNS7_ILi1EEESI_SI_EEESC_SE_Li256ELb1ELb1ELb0ELb0EEENS1_19SingleTileSchedulerILb1ELb0ELb1ELi128EEEEEEEEEvNT_6ParamsE)
        /*014c*/ 	.word	0x00000000


	//----- nvinfo : EIATTR_REGCOUNT
	.align		4
.L_66:
        /*0150*/ 	.byte	0x04, 0x2f
        /*0152*/ 	.short	(.L_68 - .L_67)
	.align		4
.L_67:
        /*0154*/ 	.word	index@(_ZN7cutlass13device_kernelIN5flash19enable_sm80_to_sm89INS1_16FlashAttnFwdSm80INS1_25CollectiveMainloopFwdSm80ILi8ELi1ELb1EN4cute5tupleIJNS5_1CILi128EEENS7_ILi48EEENS7_ILi256EEEEEELi256ENS_10bfloat16_tEfNS_4arch4Sm80ELb0ELb1ELb0ELb0ELb1ELb0ELb1ELb0EEENS1_21CollectiveEpilogueFwdINS6_IJS8_SA_S9_EEENS6_IJNS7_ILi1EEESI_SI_EEESC_SE_Li256ELb0ELb1ELb0ELb0EEENS1_19SingleTileSchedulerILb0ELb0ELb1ELi128EEEEEEEEEvNT_6ParamsE)
        /*0158*/ 	.word	0x00000004


	//----- nvinfo : EIATTR_FRAME_SIZE
	.align		4
.L_68:
        /*015c*/ 	.byte	0x04, 0x11
        /*015e*/ 	.short	(.L_70 - .L_69)
	.align		4
.L_69:
        /*0160*/ 	.word	index@(_ZN7cutlass13device_kernelIN5flash19enable_sm80_to_sm89INS1_16FlashAttnFwdSm80INS1_25CollectiveMainloopFwdSm80ILi8ELi1ELb1EN4cute5tupleIJNS5_1CILi128EEENS7_ILi48EEENS7_ILi256EEEEEELi256ENS_10bfloat16_tEfNS_4arch4Sm80ELb0ELb1ELb0ELb0ELb1ELb0ELb1ELb0EEENS1_21CollectiveEpilogueFwdINS6_IJS8_SA_S9_EEENS6_IJNS7_ILi1EEESI_SI_EEESC_SE_Li256ELb0ELb1ELb0ELb0EEENS1_19SingleTileSchedulerILb0ELb0ELb1ELi128EEEEEEEEEvNT_6ParamsE)
        /*0164*/ 	.word	0x00000000


	//----- nvinfo : EIATTR_REGCOUNT
	.align		4
.L_70:
        /*0168*/ 	.byte	0x04, 0x2f
        /*016a*/ 	.short	(.L_72 - .L_71)
	.align		4
.L_71:
        /*016c*/ 	.word	index@(_ZN7cutlass13device_kernelIN5flash19enable_sm80_to_sm89INS1_16FlashAttnFwdSm80INS1_25CollectiveMainloopFwdSm80ILi8ELi1ELb0EN4cute5tupleIJNS5_1CILi128EEENS7_ILi32EEENS7_ILi256EEEEEELi256ENS_10bfloat16_tEfNS_4arch4Sm80ELb0ELb0ELb0ELb1ELb1ELb1ELb1ELb0EEENS1_21CollectiveEpilogueFwdINS6_IJS8_SA_S9_EEENS6_IJNS7_ILi1EEESI_SI_EEESC_SE_Li256ELb1ELb1ELb0ELb0EEENS1_19SingleTileSchedulerILb1ELb0ELb1ELi128EEEEEEEEEvNT_6ParamsE)
        /*0170*/ 	.word	0x00000004


	//----- nvinfo : EIATTR_FRAME_SIZE
	.align		4
.L_72:
        /*0174*/ 	.byte	0x04, 0x11
        /*0176*/ 	.short	(.L_74 - .L_73)
	.align		4
.L_73:
        /*0178*/ 	.word	index@(_ZN7cutlass13device_kernelIN5flash19enable_sm80_to_sm89INS1_16FlashAttnFwdSm80INS1_25CollectiveMainloopFwdSm80ILi8ELi1ELb0EN4cute5tupleIJNS5_1CILi128EEENS7_ILi32EEENS7_ILi256EEEEEELi256ENS_10bfloat16_tEfNS_4arch4Sm80ELb0ELb0ELb0ELb1ELb1ELb1ELb1ELb0EEENS1_21CollectiveEpilogueFwdINS6_IJS8_SA_S9_EEENS6_IJNS7_ILi1EEESI_SI_EEESC_SE_Li256ELb1ELb1ELb0ELb0EEENS1_19SingleTileSchedulerILb1ELb0ELb1ELi128EEEEEEEEEvNT_6ParamsE)
        /*017c*/ 	.word	0x00000000


	//----- nvinfo : EIATTR_REGCOUNT
	.align		4
.L_74:
        /*0180*/ 	.byte	0x04, 0x2f
        /*0182*/ 	.short	(.L_76 - .L_75)
	.align		4
.L_75:
        /*0184*/ 	.word	index@(_ZN7cutlass13device_kernelIN5flash19enable_sm80_to_sm89INS1_16FlashAttnFwdSm80INS1_25CollectiveMainloopFwdSm80ILi8ELi1ELb1EN4cute5tupleIJNS5_1CILi128EEENS7_ILi64EEENS7_ILi256EEEEEELi256ENS_10bfloat16_tEfNS_4arch4Sm80ELb0ELb0ELb0ELb1ELb1ELb0ELb1ELb0EEENS1_21CollectiveEpilogueFwdINS6_IJS8_SA_S9_EEENS6_IJNS7_ILi1EEESI_SI_EEESC_SE_Li256ELb1ELb1ELb0ELb0EEENS1_19SingleTileSchedulerILb1ELb0ELb1ELi128EEEEEEEEEvNT_6ParamsE)
        /*0188*/ 	.word	0x00000004


	//----- nvinfo : EIATTR_FRAME_SIZE
	.align		4
.L_76:
        /*018c*/ 	.byte	0x04, 0x11
        /*018e*/ 	.short	(.L_78 - .L_77)
	.align		4
.L_77:
        /*0190*/ 	.word	index@(_ZN7cutlass13device_kernelIN5flash19enable_sm80_to_sm89INS1_16FlashAttnFwdSm80INS1_25CollectiveMainloopFwdSm80ILi8ELi1ELb1EN4cute5tupleIJNS5_1CILi128EEENS7_ILi64EEENS7_ILi256EEEEEELi256ENS_10bfloat16_tEfNS_4arch4Sm80ELb0ELb0ELb0ELb1ELb1ELb0ELb1ELb0EEENS1_21CollectiveEpilogueFwdINS6_IJS8_SA_S9_EEENS6_IJNS7_ILi1EEESI_SI_EEESC_SE_Li256ELb1ELb1ELb0ELb0EEENS1_19SingleTileSchedulerILb1ELb0ELb1ELi128EEEEEEEEEvNT_6ParamsE)
        /*0194*/ 	.word	0x00000000


	//----- nvinfo : EIATTR_REGCOUNT
	.align		4
.L_78:
        /*0198*/ 	.byte	0x04, 0x2f
        /*019a*/ 	.short	(.L_80 - .L_79)
	.align		4
.L_79:
        /*019c*/ 	.word	index@(_ZN7cutlass13device_kernelIN5flash19enable_sm80_to_sm89INS1_16FlashAttnFwdSm80INS1_25CollectiveMainloopFwdSm80ILi8ELi1ELb1EN4cute5tupleIJNS5_1CILi128EEENS7_ILi64EEENS7_ILi256EEEEEELi256ENS_10bfloat16_tEfNS_4arch4Sm80ELb0ELb0ELb0ELb0ELb1ELb0ELb1ELb0EEENS1_21CollectiveEpilogueFwdINS6_IJS8_SA_S9_EEENS6_IJNS7_ILi1EEESI_SI_EEESC_SE_Li256ELb0ELb1ELb0ELb0EEENS1_19SingleTileSchedulerILb0ELb0ELb1ELi128EEEEEEEEEvNT_6ParamsE)
        /*01a0*/ 	.word	0x00000004


	//----- nvinfo : EIATTR_FRAME_SIZE
	.align		4
.L_80:
        /*01a4*/ 	.byte	0x04, 0x11
        /*01a6*/ 	.short	(.L_82 - .L_81)
	.align		4
.L_81:
        /*01a8*/ 	.word	index@(_ZN7cutlass13device_kernelIN5flash19enable_sm80_to_sm89INS1_16FlashAttnFwdSm80INS1_25CollectiveMainloopFwdSm80ILi8ELi1ELb1EN4cute5tupleIJNS5_1CILi128EEENS7_ILi64EEENS7_ILi256EEEEEELi256ENS_10bfloat16_tEfNS_4arch4Sm80ELb0ELb0ELb0ELb0ELb1ELb0ELb1ELb0EEENS1_21CollectiveEpilogueFwdINS6_IJS8_SA_S9_EEENS6_IJNS7_ILi1EEESI_SI_EEESC_SE_Li256ELb0ELb1ELb0ELb0EEENS1_19SingleTileSchedulerILb0ELb0ELb1ELi128EEEEEEEEEvNT_6ParamsE)
        /*01ac*/ 	.word	0x00000000


	//----- nvinfo : EIATTR_MIN_STACK_SIZE
	.align		4
.L_82:
        /*01b0*/ 	.byte	0x04, 0x12
        /*01b2*/ 	.short	(.L_84 - .L_83)
	.align		4
.L_83:
        /*01b4*/ 	.word	index@(_ZN7cutlass13device_kernelIN5flash19enable_sm80_to_sm89INS1_16FlashAttnFwdSm80INS1_25CollectiveMainloopFwdSm80ILi8ELi1ELb1EN4cute5tupleIJNS5_1CILi128EEENS7_ILi64EEENS7_ILi256EEEEEELi256ENS_10bfloat16_tEfNS_4arch4Sm80ELb0ELb0ELb0ELb0ELb1ELb0ELb1ELb0EEENS1_21CollectiveEpilogueFwdINS6_IJS8_SA_S9_EEENS6_IJNS7_ILi1EEESI_SI_EEESC_SE_Li256ELb0ELb1ELb0ELb0EEENS1_19SingleTileSchedulerILb0ELb0ELb1ELi128EEEEEEEEEvNT_6ParamsE)
        /*01b8*/ 	.word	0x00000000


	//----- nvinfo : EIATTR_MIN_STACK_SIZE
	.align		4
.L_84:
        /*01bc*/ 	.byte	0x04, 0x12
        /*01be*/ 	.short	(.L_86 - .L_85)
	.align		4
.L_85:
        /*01c0*/ 	.word	index@(_ZN7cutlass13device_kernelIN5flash19enable_sm80_to_sm89INS1_16FlashAttnFwdSm80INS1_25CollectiveMainloopFwdSm80ILi8ELi1ELb1EN4cute5tupleIJNS5_1CILi128EEENS7_ILi64EEENS7_ILi256EEEEEELi256ENS_10bfloat16_tEfNS_4arch4Sm80ELb0ELb0ELb0ELb1ELb1ELb0ELb1ELb0EEENS1_21CollectiveEpilogueFwdINS6_IJS8_SA_S9_EEENS6_IJNS7_ILi1EEESI_SI_EEESC_SE_Li256ELb1ELb1ELb0ELb0EEENS1_19SingleTileSchedulerILb1ELb0ELb1ELi128EEEEEEEEEvNT_6ParamsE)
        /*01c4*/ 	.word	0x00000000


	//----- nvinfo : EIATTR_MIN_STACK_SIZE
	.align		4
.L_86:
        /*01c8*/ 	.byte	0x04, 0x12
        /*01ca*/ 	.short	(.L_88 - .L_87)
	.align		4
.L_87:
        /*01cc*/ 	.word	index@(_ZN7cutlass13device_kernelIN5flash19enable_sm80_to_sm89INS1_16FlashAttnFwdSm80INS1_25CollectiveMainloopFwdSm80ILi8ELi1ELb0EN4cute5tupleIJNS5_1CILi128EEENS7_ILi32EEENS7_ILi256EEEEEELi256ENS_10bfloat16_tEfNS_4arch4Sm80ELb0ELb0ELb0ELb1ELb1ELb1ELb1ELb0EEENS1_21CollectiveEpilogueFwdINS6_IJS8_SA_S9_EEENS6_IJNS7_ILi1EEESI_SI_EEESC_SE_Li256ELb1ELb1ELb0ELb0EEENS1_19SingleTileSchedulerILb1ELb0ELb1ELi128EEEEEEEEEvNT_6ParamsE)
        /*01d0*/ 	.word	0x00000000


	//----- nvinfo : EIATTR_MIN_STACK_SIZE
	.align		4
.L_88:
        /*01d4*/ 	.byte	0x04, 0x12
        /*01d6*/ 	.short	(.L_90 - .L_89)
	.align		4
.L_89:
        /*01d8*/ 	.word	index@(_ZN7cutlass13device_kernelIN5flash19enable_sm80_to_sm89INS1_16FlashAttnFwdSm80INS1_25CollectiveMainloopFwdSm80ILi8ELi1ELb1EN4cute5tupleIJNS5_1CILi128EEENS7_ILi48EEENS7_ILi256EEEEEELi256ENS_10bfloat16_tEfNS_4arch4Sm80ELb0ELb1ELb0ELb0ELb1ELb0ELb1ELb0EEENS1_21CollectiveEpilogueFwdINS6_IJS8_SA_S9_EEENS6_IJNS7_ILi1EEESI_SI_EEESC_SE_Li256ELb0ELb1ELb0ELb0EEENS1_19SingleTileSchedulerILb0ELb0ELb1ELi128EEEEEEEEEvNT_6ParamsE)
        /*01dc*/ 	.word	0x00000000


	//----- nvinfo : EIATTR_MIN_STACK_SIZE
	.align		4
.L_90:
        /*01e0*/ 	.byte	0x04, 0x12
        /*01e2*/ 	.short	(.L_92 - .L_91)
	.align		4
.L_91:
        /*01e4*/ 	.word	index@(_ZN7cutlass13device_kernelIN5flash19enable_sm80_to_sm89INS1_16FlashAttnFwdSm80INS1_25CollectiveMainloopFwdSm80ILi8ELi1ELb1EN4cute5tupleIJNS5_1CILi128EEENS7_ILi48EEENS7_ILi256EEEEEELi256ENS_10bfloat16_tEfNS_4arch4Sm80ELb0ELb1ELb0ELb1ELb1ELb0ELb1ELb0EEENS1_21CollectiveEpilogueFwdINS6_IJS8_SA_S9_EEENS6_IJNS7_ILi1EEESI_SI_EEESC_SE_Li256ELb1ELb1ELb0ELb0EEENS1_19SingleTileSchedulerILb1ELb0ELb1ELi128EEEEEEEEEvNT_6ParamsE)
        /*01e8*/ 	.word	0x00000000


	//----- nvinfo : EIATTR_MIN_STACK_SIZE
	.align		4
.L_92:
        /*01ec*/ 	.byte	0x04, 0x12
        /*01ee*/ 	.short	(.L_94 - .L_93)
	.align		4
.L_93:
        /*01f0*/ 	.word	index@(_ZN7cutlass13device_kernelIN5flash19enable_sm80_to_sm89INS1_16FlashAttnFwdSm80INS1_25CollectiveMainloopFwdSm80ILi8ELi1ELb0EN4cute5tupleIJNS5_1CILi128EEENS7_ILi32EEENS7_ILi256EEEEEELi256ENS_10bfloat16_tEfNS_4arch4Sm80ELb0ELb1ELb0ELb1ELb1ELb1ELb1ELb0EEENS1_21CollectiveEpilogueFwdINS6_IJS8_SA_S9_EEENS6_IJNS7_ILi1EEESI_SI_EEESC_SE_Li256ELb1ELb1ELb0ELb0EEENS1_19SingleTileSchedulerILb1ELb0ELb1ELi128EEEEEEEEEvNT_6ParamsE)
        /*01f4*/ 	.word	0x00000000


	//----- nvinfo : EIATTR_MIN_STACK_SIZE
	.align		4
.L_94:
        /*01f8*/ 	.byte	0x04, 0x12
        /*01fa*/ 	.short	(.L_96 - .L_95)
	.align		4
.L_95:
        /*01fc*/ 	.word	index@(_ZN7cutlass13device_kernelIN5flash19enable_sm80_to_sm89INS1_16FlashAttnFwdSm80INS1_25CollectiveMainloopFwdSm80ILi8ELi1ELb1EN4cute5tupleIJNS5_1CILi128EEENS7_ILi64EEENS7_ILi256EEEEEELi256ENS_10bfloat16_tEfNS_4arch4Sm80ELb1ELb0ELb0ELb0ELb1ELb0ELb1ELb0EEENS1_21CollectiveEpilogueFwdINS6_IJS8_SA_S9_EEENS6_IJNS7_ILi1EEESI_SI_EEESC_SE_Li256ELb0ELb1ELb0ELb0EEENS1_30DynamicPersistentTileSchedulerILi256ELi256ELb0ELb1ELb0EEEEEEEEEvNT_6ParamsE)
        /*0200*/ 	.word	0x00000000


	//----- nvinfo : EIATTR_MIN_STACK_SIZE
	.align		4
.L_96:
        /*0204*/ 	.byte	0x04, 0x12
        /*0206*/ 	.short	(.L_98 - .L_97)
	.align		4
.L_97:
        /*0208*/ 	.word	index@(_ZN7cutlass13device_kernelIN5flash19enable_sm80_to_sm89INS1_16FlashAttnFwdSm80INS1_25CollectiveMainloopFwdSm80ILi8ELi1ELb1EN4cute5tupleIJNS5_1CILi128EEENS7_ILi64EEENS7_ILi256EEEEEELi256ENS_10bfloat16_tEfNS_4arch4Sm80ELb1ELb0ELb0ELb1ELb1ELb0ELb1ELb0EEENS1_21CollectiveEpilogueFwdINS6_IJS8_SA_S9_EEENS6_IJNS7_ILi1EEESI_SI_EEESC_SE_Li256ELb1ELb1ELb0ELb0EEENS1_19SingleTileSchedulerILb1ELb0ELb1ELi128EEEEEEEEEvNT_6ParamsE)
        /*020c*/ 	.word	0x00000000


	//----- nvinfo : EIATTR_MIN_STACK_SIZE
	.align		4
.L_98:
        /*0210*/ 	.byte	0x04, 0x12
        /*0212*/ 	.short	(.L_100 - .L_99)
	.align		4
.L_99:
        /*0214*/ 	.word	index@(_ZN7cutlass13device_kernelIN5flash19enable_sm80_to_sm89INS1_16FlashAttnFwdSm80INS1_25CollectiveMainloopFwdSm80ILi8ELi1ELb0EN4cute5tupleIJNS5_1CILi128EEENS7_ILi32EEENS7_ILi256EEEEEELi256ENS_10bfloat16_tEfNS_4arch4Sm80ELb1ELb0ELb0ELb1ELb1ELb1ELb1ELb0EEENS1_21CollectiveEpilogueFwdINS6_IJS8_SA_S9_EEENS6_IJNS7_ILi1EEESI_SI_EEESC_SE_Li256ELb1ELb1ELb0ELb0EEENS1_19SingleTileSchedulerILb1ELb0ELb1ELi128EEEEEEEEEvNT_6ParamsE)
        /*0218*/ 	.word	0x00000000


	//----- nvinfo : EIATTR_MIN_STACK_SIZE
	.align		4
.L_100:
        /*021c*/ 	.byte	0x04, 0x12
        /*021e*/ 	.short	(.L_102 - .L_101)
	.align		4
.L_101:
        /*0220*/ 	.word	index@(_ZN7cutlass13device_kernelIN5flash19enable_sm80_to_sm89INS1_16FlashAttnFwdSm80INS1_25CollectiveMainloopFwdSm80ILi8ELi1ELb0EN4cute5tupleIJNS5_1CILi128EEENS7_ILi96EEENS7_ILi256EEEEEELi256ENS_10bfloat16_tEfNS_4arch4Sm80ELb0ELb0ELb0ELb0ELb1ELb0ELb1ELb0EEENS1_21CollectiveEpilogueFwdINS6_IJS8_SA_S9_EEENS6_IJNS7_ILi1EEESI_SI_EEESC_SE_Li256ELb0ELb1ELb0ELb0EEENS1_19SingleTileSchedulerILb0ELb0ELb1ELi128EEEEEEEEEvNT_6ParamsE)
        /*0224*/ 	.word	0x00000000


	//----- nvinfo : EIATTR_MIN_STACK_SIZE
	.align		4
.L_102:
        /*0228*/ 	.byte	0x04, 0x12
        /*022a*/ 	.short	(.L_104 - .L_103)
	.align		4
.L_103:
        /*022c*/ 	.word	index@(_ZN7cutlass13device_kernelIN5flash19enable_sm80_to_sm89INS1_16FlashAttnFwdSm80INS1_25CollectiveMainloopFwdSm80ILi8ELi1ELb0EN4cute5tupleIJNS5_1CILi128EEENS7_ILi96EEENS7_ILi256EEEEEELi256ENS_10bfloat16_tEfNS_4arch4Sm80ELb0ELb0ELb0ELb1ELb1ELb0ELb1ELb0EEENS1_21CollectiveEpilogueFwdINS6_IJS8_SA_S9_EEENS6_IJNS7_ILi1EEESI_SI_EEESC_SE_Li256ELb1ELb1ELb0ELb0EEENS1_19SingleTileSchedulerILb1ELb0ELb1ELi128EEEEEEEEEvNT_6ParamsE)
        /*0230*/ 	.word	0x00000000


	//----- nvinfo : EIATTR_MIN_STACK_SIZE
	.align		4
.L_104:
        /*0234*/ 	.byte	0x04, 0x12
        /*0236*/ 	.short	(.L_106 - .L_105)
	.align		4
.L_105:
        /*0238*/ 	.word	index@(_ZN7cutlass13device_kernelIN5flash19enable_sm80_to_sm89INS1_16FlashAttnFwdSm80INS1_25CollectiveMainloopFwdSm80ILi8ELi1ELb0EN4cute5tupleIJNS5_1CILi128EEENS7_ILi48EEENS7_ILi256EEEEEELi256ENS_10bfloat16_tEfNS_4arch4Sm80ELb0ELb0ELb0ELb1ELb1ELb1ELb1ELb0EEENS1_21CollectiveEpilogueFwdINS6_IJS8_SA_S9_EEENS6_IJNS7_ILi1EEESI_SI_EEESC_SE_Li256ELb1ELb1ELb0ELb0EEENS1_19SingleTileSchedulerILb1ELb0ELb1ELi128EEEEEEEEEvNT_6ParamsE)
        /*023c*/ 	.word	0x00000000


	//----- nvinfo : EIATTR_MIN_STACK_SIZE
	.align		4
.L_106:
        /*0240*/ 	.byte	0x04, 0x12
        /*0242*/ 	.short	(.L_108 - .L_107)
	.align		4
.L_107:
        /*0244*/ 	.word	index@(_ZN7cutlass13device_kernelIN5flash19enable_sm80_to_sm89INS1_16FlashAttnFwdSm80INS1_25CollectiveMainloopFwdSm80ILi8ELi1ELb0EN4cute5tupleIJNS5_1CILi128EEENS7_ILi64EEENS7_ILi256EEEEEELi256ENS_10bfloat16_tEfNS_4arch4Sm80ELb0ELb1ELb0ELb0ELb1ELb0ELb1ELb0EEENS1_21CollectiveEpilogueFwdINS6_IJS8_SA_S9_EEENS6_IJNS7_ILi1EEESI_SI_EEESC_SE_Li256ELb0ELb1ELb0ELb0EEENS1_19SingleTileSchedulerILb0ELb0ELb1ELi128EEEEEEEEEvNT_6ParamsE)
        /*0248*/ 	.word	0x00000000


	//----- nvinfo : EIATTR_MIN_STACK_SIZE
	.align		4
.L_108:
        /*024c*/ 	.byte	0x04, 0x12
        /*024e*/ 	.short	(.L_110 - .L_109)
	.align		4
.L_109:
        /*0250*/ 	.word	index@(_ZN7cutlass13device_kernelIN5flash19enable_sm80_to_sm89INS1_16FlashAttnFwdSm80INS1_25CollectiveMainloopFwdSm80ILi8ELi1ELb0EN4cute5tupleIJNS5_1CILi128EEENS7_ILi64EEENS7_ILi256EEEEEELi256ENS_10bfloat16_tEfNS_4arch4Sm80ELb0ELb1ELb0ELb1ELb1ELb0ELb1ELb0EEENS1_21CollectiveEpilogueFwdINS6_IJS8_SA_S9_EEENS6_IJNS7_ILi1EEESI_SI_EEESC_SE_Li256ELb1ELb1ELb0ELb0EEENS1_19SingleTileSchedulerILb1ELb0ELb1ELi128EEEEEEEEEvNT_6ParamsE)
        /*0254*/ 	.word	0x00000000


	//----- nvinfo : EIATTR_MIN_STACK_SIZE
	.align		4
.L_110:
        /*0258*/ 	.byte	0x04, 0x12
        /*025a*/ 	.short	(.L_112 - .L_111)
	.align		4
.L_111:
        /*025c*/ 	.word	index@(_ZN7cutlass13device_kernelIN5flash19enable_sm80_to_sm89INS1_16FlashAttnFwdSm80INS1_25CollectiveMainloopFwdSm80ILi8ELi1ELb0EN4cute5tupleIJNS5_1CILi128EEENS7_ILi48EEENS7_ILi256EEEEEELi256ENS_10bfloat16_tEfNS_4arch4Sm80ELb0ELb1ELb0ELb1ELb1ELb1ELb1ELb0EEENS1_21CollectiveEpilogueFwdINS6_IJS8_SA_S9_EEENS6_IJNS7_ILi1EEESI_SI_EEESC_SE_Li256ELb1ELb1ELb0ELb0EEENS1_19SingleTileSchedulerILb1ELb0ELb1ELi128EEEEEEEEEvNT_6ParamsE)
        /*0260*/ 	.word	0x00000000


	//----- nvinfo : EIATTR_MIN_STACK_SIZE
	.align		4
.L_112:
        /*0264*/ 	.byte	0x04, 0x12
        /*0266*/ 	.short	(.L_114 - .L_113)
	.align		4
.L_113:
        /*0268*/ 	.word	index@(_ZN7cutlass13device_kernelIN5flash19enable_sm80_to_sm89INS1_16FlashAttnFwdSm80INS1_25CollectiveMainloopFwdSm80ILi8ELi1ELb0EN4cute5tupleIJNS5_1CILi128EEENS7_ILi96EEENS7_ILi256EEEEEELi256ENS_10bfloat16_tEfNS_4arch4Sm80ELb1ELb0ELb0ELb0ELb1ELb0ELb1ELb0EEENS1_21CollectiveEpilogueFwdINS6_IJS8_SA_S9_EEENS6_IJNS7_ILi1EEESI_SI_EEESC_SE_Li256ELb0ELb1ELb0ELb0EEENS1_30DynamicPersistentTileSchedulerILi256ELi256ELb0ELb1ELb0EEEEEEEEEvNT_6ParamsE)
        /*026c*/ 	.word	0x00000000


	//----- nvinfo : EIATTR_MIN_STACK_SIZE
	.align		4
.L_114:
        /*0270*/ 	.byte	0x04, 0x12
        /*0272*/ 	.short	(.L_116 - .L_115)
	.align		4
.L_115:
        /*0274*/ 	.word	index@(_ZN7cutlass13device_kernelIN5flash19enable_sm80_to_sm89INS1_16FlashAttnFwdSm80INS1_25CollectiveMainloopFwdSm80ILi8ELi1ELb0EN4cute5tupleIJNS5_1CILi128EEENS7_ILi96EEENS7_ILi256EEEEEELi256ENS_10bfloat16_tEfNS_4arch4Sm80ELb1ELb0ELb0ELb1ELb1ELb0ELb1ELb0EEENS1_21CollectiveEpilogueFwdINS6_IJS8_SA_S9_EEENS6_IJNS7_ILi1EEESI_SI_EEESC_SE_Li256ELb1ELb1ELb0ELb0EEENS1_19SingleTileSchedulerILb1ELb0ELb1ELi128EEEEEEEEEvNT_6ParamsE)
        /*0278*/ 	.word	0x00000000


	//----- nvinfo : EIATTR_MIN_STACK_SIZE
	.align		4
.L_116:
        /*027c*/ 	.byte	0x04, 0x12
        /*027e*/ 	.short	(.L_118 - .L_117)
	.align		4
.L_117:
        /*0280*/ 	.word	index@(_ZN7cutlass13device_kernelIN5flash19enable_sm80_to_sm89INS1_16FlashAttnFwdSm80INS1_25CollectiveMainloopFwdSm80ILi8ELi1ELb0EN4cute5tupleIJNS5_1CILi128EEENS7_ILi48EEENS7_ILi256EEEEEELi256ENS_10bfloat16_tEfNS_4arch4Sm80ELb1ELb0ELb0ELb1ELb1ELb1ELb1ELb0EEENS1_21CollectiveEpilogueFwdINS6_IJS8_SA_S9_EEENS6_IJNS7_ILi1EEESI_SI_EEESC_SE_Li256ELb1ELb1ELb0ELb0EEENS1_19SingleTileSchedulerILb1ELb0ELb1ELi128EEEEEEEEEvNT_6ParamsE)
        /*0284*/ 	.word	0x00000000
.L_118:


//--------------------- .nv.compat                --------------------------
	.section	.nv.compat,"",@"SHT_CUDA_COMPAT_INFO"
	.align	4
        /*0000*/ 	.byte	0x02, 0x09, 0x01, 0x00, 0x02, 0x02, 0x01, 0x00, 0x02, 0x05, 0x05, 0x00, 0x03, 0x07, 0x01, 0x01
        /*0010*/ 	.byte	0x02, 0x03, 0x00, 0x00, 0x02, 0x06, 0x01, 0x00, 0x04, 0x0b, 0x08, 0x00, 0x00, 0x00, 0x00, 0x00
        /*0020*/ 	.byte	0x00, 0x00, 0x00, 0x00


//--------------------- .nv.info._ZN7cutlass13device_kernelIN5flash19enable_sm80_to_sm89INS1_16FlashAttnFwdSm80INS1_25CollectiveMainloopFwdSm80ILi8ELi1ELb1EN4cute5tupleIJNS5_1CILi128EEENS7_ILi64EEENS7_ILi256EEEEEELi256ENS_10bfloat16_tEfNS_4arch4Sm80ELb0ELb0ELb0ELb0ELb1ELb0ELb1ELb0EEENS1_21CollectiveEpilogueFwdINS6_IJS8_SA_S9_EEENS6_IJNS7_ILi1EEESI_SI_EEESC_SE_Li256ELb0ELb1ELb0ELb0EEENS1_19SingleTileSchedulerILb0ELb0ELb1ELi128EEEEEEEEEvNT_6ParamsE --------------------------
	.section	.nv.info._ZN7cutlass13device_kernelIN5flash19enable_sm80_to_sm89INS1_16FlashAttnFwdSm80INS1_25CollectiveMainloopFwdSm80ILi8ELi1ELb1EN4cute5tupleIJNS5_1CILi128EEENS7_ILi64EEENS7_ILi256EEEEEELi256ENS_10bfloat16_tEfNS_4arch4Sm80ELb0ELb0ELb0ELb0ELb1ELb0ELb1ELb0EEENS1_21CollectiveEpilogueFwdINS6_IJS8_SA_S9_EEENS6_IJNS7_ILi1EEESI_SI_EEESC_SE_Li256ELb0ELb1ELb0ELb0EEENS1_19SingleTileSchedulerILb0ELb0ELb1ELi128EEEEEEEEEvNT_6ParamsE,"",@"SHT_CUDA_INFO"
	.sectionflags	@""
	.align	4


	//----- nvinfo : EIATTR_CUDA_API_VERSION
	.align		4
        /*0000*/ 	.byte	0x04, 0x37
        /*0002*/ 	.short	(.L_120 - .L_119)
.L_119:
        /*0004*/ 	.word	0x00000082


	//----- nvinfo : EIATTR_KPARAM_INFO
	.align		4
.L_120:
        /*0008*/ 	.byte	0x04, 0x17
        /*000a*/ 	.short	(.L_122 - .L_121)
.L_121:
        /*000c*/ 	.word	0x00000000
        /*0010*/ 	.short	0x0000
        /*0012*/ 	.short	0x0000
        /*0014*/ 	.byte	0x00, 0xf0, 0x61, 0x10


	//----- nvinfo : EIATTR_SPARSE_MMA_MASK
	.align		4
.L_122:
        /*0018*/ 	.byte	0x03, 0x50
        /*001a*/ 	.short	0x0000


	//----- nvinfo : EIATTR_MAXREG_COUNT
	.align		4
        /*001c*/ 	.byte	0x03, 0x1b
        /*001e*/ 	.short	0x00ff


	//----- nvinfo : EIATTR_MERCURY_ISA_VERSION
	.align		4
        /*0020*/ 	.byte	0x03, 0x5f
        /*0022*/ 	.short	0x0101


	//----- nvinfo : EIATTR_EXIT_INSTR_OFFSETS
	.align		4
        /*0024*/ 	.byte	0x04, 0x1c
        /*0026*/ 	.short	(.L_124 - .L_123)


	//   ....[0]....
.L_123:
        /*0028*/ 	.word	0x00000010


	//----- nvinfo : EIATTR_MAX_THREADS
	.align		4
.L_124:
        /*002c*/ 	.byte	0x04, 0x05
        /*002e*/ 	.short	(.L_126 - .L_125)
.L_125:
        /*0030*/ 	.word	0x00000100
        /*0034*/ 	.word	0x00000001
        /*0038*/ 	.word	0x00000001


	//----- nvinfo : EIATTR_CBANK_PARAM_SIZE
	.align		4
.L_126:
        /*003c*/ 	.byte	0x03, 0x19
        /*003e*/ 	.short	0x0418


	//----- nvinfo : EIATTR_PARAM_CBANK
	.align		4
        /*0040*/ 	.byte	0x04, 0x0a
        /*0042*/ 	.short	(.L_128 - .L_127)
	.align		4
.L_127:
        /*0044*/ 	.word	index@(.nv.constant0._ZN7cutlass13device_kernelIN5flash19enable_sm80_to_sm89INS1_16FlashAttnFwdSm80INS1_25CollectiveMainloopFwdSm80ILi8ELi1ELb1EN4cute5tupleIJNS5_1CILi128EEENS7_ILi64EEENS7_ILi256EEEEEELi256ENS_10bfloat16_tEfNS_4arch4Sm80ELb0ELb0ELb0ELb0ELb1ELb0ELb1ELb0EEENS1_21CollectiveEpilogueFwdINS6_IJS8_SA_S9_EEENS6_IJNS7_ILi1EEESI_SI_EEESC_SE_Li256ELb0ELb1ELb0ELb0EEENS1_19SingleTileSchedulerILb0ELb0ELb1ELi128EEEEEEEEEvNT_6ParamsE)
        /*0048*/ 	.short	0x0210
        /*004a*/ 	.short	0x0418


	//----- nvinfo : EIATTR_SW_WAR
	.align		4
.L_128:
        /*004c*/ 	.byte	0x04, 0x36
        /*004e*/ 	.short	(.L_130 - .L_129)
.L_129:
        /*0050*/ 	.word	0x00000008
.L_130:


//--------------------- .nv.info._ZN7cutlass13device_kernelIN5flash19enable_sm80_to_sm89INS1_16FlashAttnFwdSm80INS1_25CollectiveMainloopFwdSm80ILi8ELi1ELb1EN4cute5tupleIJNS5_1CILi128EEENS7_ILi64EEENS7_ILi256EEEEEELi256ENS_10bfloat16_tEfNS_4arch4Sm80ELb0ELb0ELb0ELb1ELb1ELb0ELb1ELb0EEENS1_21CollectiveEpilogueFwdINS6_IJS8_SA_S9_EEENS6_IJNS7_ILi1EEESI_SI_EEESC_SE_Li256ELb1ELb1ELb0ELb0EEENS1_19SingleTileSchedulerILb1ELb0ELb1ELi128EEEEEEEEEvNT_6ParamsE --------------------------
	.section	.nv.info._ZN7cutlass13device_kernelIN5flash19enable_sm80_to_sm89INS1_16FlashAttnFwdSm80INS1_25CollectiveMainloopFwdSm80ILi8ELi1ELb1EN4cute5tupleIJNS5_1CILi128EEENS7_ILi64EEENS7_ILi256EEEEEELi256ENS_10bfloat16_tEfNS_4arch4Sm80ELb0ELb0ELb0ELb1ELb1ELb0ELb1ELb0EEENS1_21CollectiveEpilogueFwdINS6_IJS8_SA_S9_EEENS6_IJNS7_ILi1EEESI_SI_EEESC_SE_Li256ELb1ELb1ELb0ELb0EEENS1_19SingleTileSchedulerILb1ELb0ELb1ELi128EEEEEEEEEvNT_6ParamsE,"",@"SHT_CUDA_INFO"
	.sectionflags	@""
	.align	4


	//----- nvinfo : EIATTR_CUDA_API_VERSION
	.align		4
        /*0000*/ 	.byte	0x04, 0x37
        /*0002*/ 	.short	(.L_132 - .L_131)
.L_131:
        /*0004*/ 	.word	0x00000082


	//----- nvinfo : EIATTR_KPARAM_INFO
	.align		4
.L_132:
        /*0008*/ 	.byte	0x04, 0x17
        /*000a*/ 	.short	(.L_134 - .L_133)
.L_133:
        /*000c*/ 	.word	0x00000000
        /*0010*/ 	.short	0x0000
        /*0012*/ 	.short	0x0000
        /*0014*/ 	.byte	0x00, 0xf0, 0x61, 0x10


	//----- nvinfo : EIATTR_SPARSE_MMA_MASK
	.align		4
.L_134:
        /*0018*/ 	.byte	0x03, 0x50
        /*001a*/ 	.short	0x0000


	//----- nvinfo : EIATTR_MAXREG_COUNT
	.align		4
        /*001c*/ 	.byte	0x03, 0x1b
        /*001e*/ 	.short	0x00ff


	//----- nvinfo : EIATTR_MERCURY_ISA_VERSION
	.align		4
        /*0020*/ 	.byte	0x03, 0x5f
        /*0022*/ 	.short	0x0101


	//----- nvinfo : EIATTR_EXIT_INSTR_OFFSETS
	.align		4
        /*0024*/ 	.byte	0x04, 0x1c
        /*0026*/ 	.short	(.L_136 - .L_135)


	//   ....[0]....
.L_135:
        /*0028*/ 	.word	0x00000010


	//----- nvinfo : EIATTR_MAX_THREADS
	.align		4
.L_136:
        /*002c*/ 	.byte	0x04, 0x05
        /*002e*/ 	.short	(.L_138 - .L_137)
.L_137:
        /*0030*/ 	.word	0x00000100
        /*0034*/ 	.word	0x00000001
        /*0038*/ 	.word	0x00000001


	//----- nvinfo : EIATTR_CBANK_PARAM_SIZE
	.align		4
.L_138:
        /*003c*/ 	.byte	0x03, 0x19
        /*003e*/ 	.short	0x0418


	//----- nvinfo : EIATTR_PARAM_CBANK
	.align		4
        /*0040*/ 	.byte	0x04, 0x0a
        /*0042*/ 	.short	(.L_140 - .L_139)
	.align		4
.L_139:
        /*0044*/ 	.word	index@(.nv.constant0._ZN7cutlass13device_kernelIN5flash19enable_sm80_to_sm89INS1_16FlashAttnFwdSm80INS1_25CollectiveMainloopFwdSm80ILi8ELi1ELb1EN4cute5tupleIJNS5_1CILi128EEENS7_ILi64EEENS7_ILi256EEEEEELi256ENS_10bfloat16_tEfNS_4arch4Sm80ELb0ELb0ELb0ELb1ELb1ELb0ELb1ELb0EEENS1_21CollectiveEpilogueFwdINS6_IJS8_SA_S9_EEENS6_IJNS7_ILi1EEESI_SI_EEESC_SE_Li256ELb1ELb1ELb0ELb0EEENS1_19SingleTileSchedulerILb1ELb0ELb1ELi128EEEEEEEEEvNT_6ParamsE)
        /*0048*/ 	.short	0x0210
        /*004a*/ 	.short	0x0418


	//----- nvinfo : EIATTR_SW_WAR
	.align		4
.L_140:
        /*004c*/ 	.byte	0x04, 0x36
        /*004e*/ 	.short	(.L_142 - .L_141)
.L_141:
        /*0050*/ 	.word	0x00000008
.L_142:


//--------------------- .nv.info._ZN7cutlass13device_kernelIN5flash19enable_sm80_to_sm89INS1_16FlashAttnFwdSm80INS1_25CollectiveMainloopFwdSm80ILi8ELi1ELb0EN4cute5tupleIJNS5_1CILi128EEENS7_ILi32EEENS7_ILi256EEEEEELi256ENS_10bfloat16_tEfNS_4arch4Sm80ELb0ELb0ELb0ELb1ELb1ELb1ELb1ELb0EEENS1_21CollectiveEpilogueFwdINS6_IJS8_SA_S9_EEENS6_IJNS7_ILi1EEESI_SI_EEESC_SE_Li256ELb1ELb1ELb0ELb0EEENS1_19SingleTileSchedulerILb1ELb0ELb1ELi128EEEEEEEEEvNT_6ParamsE --------------------------
	.section	.nv.info._ZN7cutlass13device_kernelIN5flash19enable_sm80_to_sm89INS1_16FlashAttnFwdSm80INS1_25CollectiveMainloopFwdSm80ILi8ELi1ELb0EN4cute5tupleIJNS5_1CILi128EEENS7_ILi32EEENS7_ILi256EEEEEELi256ENS_10bfloat16_tEfNS_4arch4Sm80ELb0ELb0ELb0ELb1ELb1ELb1ELb1ELb0EEENS1_21CollectiveEpilogueFwdINS6_IJS8_SA_S9_EEENS6_IJNS7_ILi1EEESI_SI_EEESC_SE_Li256ELb1ELb1ELb0ELb0EEENS1_19SingleTileSchedulerILb1ELb0ELb1ELi128EEEEEEEEEvNT_6ParamsE,"",@"SHT_CUDA_INFO"
	.sectionflags	@""
	.align	4


	//----- nvinfo : EIATTR_CUDA_API_VERSION
	.align		4
        /*0000*/ 	.byte	0x04, 0x37
        /*0002*/ 	.short	(.L_144 - .L_143)
.L_143:
        /*0004*/ 	.word	0x00000082


	//----- nvinfo : EIATTR_KPARAM_INFO
	.align		4
.L_144:
        /*0008*/ 	.byte	0x04, 0x17
        /*000a*/ 	.short	(.L_146 - .L_145)
.L_145:
        /*000c*/ 	.word	0x00000000
        /*0010*/ 	.short	0x0000
        /*0012*/ 	.short	0x0000
        /*0014*/ 	.byte	0x00, 0xf0, 0x61, 0x10


	//----- nvinfo : EIATTR_SPARSE_MMA_MASK
	.align		4
.L_146:
        /*0018*/ 	.byte	0x03, 0x50
        /*001a*/ 	.short	0x0000


	//----- nvinfo : EIATTR_MAXREG_COUNT
	.align		4
        /*001c*/ 	.byte	0x03, 0x1b
        /*001e*/ 	.short	0x00ff


	//----- nvinfo : EIATTR_MERCURY_ISA_VERSION
	.align		4
        /*0020*/ 	.byte	0x03, 0x5f
        /*0022*/ 	.short	0x0101


	//----- nvinfo : EIATTR_EXIT_INSTR_OFFSETS
	.align		4
        /*0024*/ 	.byte	0x04, 0x1c
        /*0026*/ 	.short	(.L_148 - .L_147)


	//   ....[0]....
.L_147:
        /*0028*/ 	.word	0x00000010


	//----- nvinfo : EIATTR_MAX_THREADS
	.align		4
.L_148:
        /*002c*/ 	.byte	0x04, 0x05
        /*002e*/ 	.short	(.L_150 - .L_149)
.L_149:
        /*0030*/ 	.word	0x00000100
        /*0034*/ 	.word	0x00000001
        /*0038*/ 	.word	0x00000001


	//----- nvinfo : EIATTR_CBANK_PARAM_SIZE
	.align		4
.L_150:
        /*003c*/ 	.byte	0x03, 0x19
        /*003e*/ 	.short	0x0418


	//----- nvinfo : EIATTR_PARAM_CBANK
	.align		4
        /*0040*/ 	.byte	0x04, 0x0a
        /*0042*/ 	.short	(.L_152 - .L_151)
	.align		4
.L_151:
        /*0044*/ 	.word	index@(.nv.constant0._ZN7cutlass13device_kernelIN5flash19enable_sm80_to_sm89INS1_16FlashAttnFwdSm80INS1_25CollectiveMainloopFwdSm80ILi8ELi1ELb0EN4cute5tupleIJNS5_1CILi128EEENS7_ILi32EEENS7_ILi256EEEEEELi256ENS_10bfloat16_tEfNS_4arch4Sm80ELb0ELb0ELb0ELb1ELb1ELb1ELb1ELb0EEENS1_21CollectiveEpilogueFwdINS6_IJS8_SA_S9_EEENS6_IJNS7_ILi1EEESI_SI_EEESC_SE_Li256ELb1ELb1ELb0ELb0EEENS1_19SingleTileSchedulerILb1ELb0ELb1ELi128EEEEEEEEEvNT_6ParamsE)
        /*0048*/ 	.short	0x0210
        /*004a*/ 	.short	0x0418


	//----- nvinfo : EIATTR_SW_WAR
	.align		4
.L_152:
        /*004c*/ 	.byte	0x04, 0x36
        /*004e*/ 	.short	(.L_154 - .L_153)
.L_153:
        /*0050*/ 	.word	0x00000008
.L_154:


//--------------------- .nv.info._ZN7cutlass13device_kernelIN5flash19enable_sm80_to_sm89INS1_16FlashAttnFwdSm80INS1_25CollectiveMainloopFwdSm80ILi8ELi1ELb1EN4cute5tupleIJNS5_1CILi128EEENS7_ILi48EEENS7_ILi256EEEEEELi256ENS_10bfloat16_tEfNS_4arch4Sm80ELb0ELb1ELb0ELb0ELb1ELb0ELb1ELb0EEENS1_21CollectiveEpilogueFwdINS6_IJS8_SA_S9_EEENS6_IJNS7_ILi1EEESI_SI_EEESC_SE_Li256ELb0ELb1ELb0ELb0EEENS1_19SingleTileSchedulerILb0ELb0ELb1ELi128EEEEEEEEEvNT_6ParamsE --------------------------
	.section	.nv.info._ZN7cutlass13device_kernelIN5flash19enable_sm80_to_sm89INS1_16FlashAttnFwdSm80INS1_25CollectiveMainloopFwdSm80ILi8ELi1ELb1EN4cute5tupleIJNS5_1CILi128EEENS7_ILi48EEENS7_ILi256EEEEEELi256ENS_10bfloat16_tEfNS_4arch4Sm80ELb0ELb1ELb0ELb0ELb1ELb0ELb1ELb0EEENS1_21CollectiveEpilogueFwdINS6_IJS8_SA_S9_EEENS6_IJNS7_ILi1EEESI_SI_EEESC_SE_Li256ELb0ELb1ELb0ELb0EEENS1_19SingleTileSchedulerILb0ELb0ELb1ELi128EEEEEEEEEvNT_6ParamsE,"",@"SHT_CUDA_INFO"
	.sectionflags	@""
	.align	4


	//----- nvinfo : EIATTR_CUDA_API_VERSION
	.align		4
        /*0000*/ 	.byte	0x04, 0x37
        /*0002*/ 	.short	(.L_156 - .L_155)
.L_155:
        /*0004*/ 	.word	0x00000082


	//----- nvinfo : EIATTR_KPARAM_INFO
	.align		4
.L_156:
        /*0008*/ 	.byte	0x04, 0x17
        /*000a*/ 	.short	(.L_158 - .L_157)
.L_157:
        /*000c*/ 	.word	0x00000000
        /*0010*/ 	.short	0x0000
        /*0012*/ 	.short	0x0000
        /*0014*/ 	.byte	0x00, 0xf0, 0x61, 0x10


	//----- nvinfo : EIATTR_SPARSE_MMA_MASK
	.align		4
.L_158:
        /*0018*/ 	.byte	0x03, 0x50
        /*001a*/ 	.short	0x0000


	//----- nvinfo : EIATTR_MAXREG_COUNT
	.align		4
        /*001c*/ 	.byte	0x03, 0x1b
        /*001e*/ 	.short	0x00ff


	//----- nvinfo : EIATTR_MERCURY_ISA_VERSION
	.align		4
        /*0020*/ 	.byte	0x03, 0x5f
        /*0022*/ 	.short	0x0101


	//----- nvinfo : EIATTR_EXIT_INSTR_OFFSETS
	.align		4
        /*0024*/ 	.byte	0x04, 0x1c
        /*0026*/ 	.short	(.L_160 - .L_159)


	//   ....[0]....
.L_159:
        /*0028*/ 	.word	0x00000010


	//----- nvinfo : EIATTR_MAX_THREADS
	.align		4
.L_160:
        /*002c*/ 	.byte	0x04, 0x05
        /*002e*/ 	.short	(.L_162 - .L_161)
.L_161:
        /*0030*/ 	.word	0x00000100
        /*0034*/ 	.word	0x00000001
        /*0038*/ 	.word	0x00000001


	//----- nvinfo : EIATTR_CBANK_PARAM_SIZE
	.align		4
.L_162:
        /*003c*/ 	.byte	0x03, 0x19
        /*003e*/ 	.short	0x0418


	//----- nvinfo : EIATTR_PARAM_CBANK
	.align		4
        /*0040*/ 	.byte	0x04, 0x0a
        /*0042*/ 	.short	(.L_164 - .L_163)
	.align		4
.L_163:
        /*0044*/ 	.word	index@(.nv.constant0._ZN7cutlass13device_kernelIN5flash19enable_sm80_to_sm89INS1_16FlashAttnFwdSm80INS1_25CollectiveMainloopFwdSm80ILi8ELi1ELb1EN4cute5tupleIJNS5_1CILi128EEENS7_ILi48EEENS7_ILi256EEEEEELi256ENS_10bfloat16_tEfNS_4arch4Sm80ELb0ELb1ELb0ELb0ELb1ELb0ELb1ELb0EEENS1_21CollectiveEpilogueFwdINS6_IJS8_SA_S9_EEENS6_IJNS7_ILi1EEESI_SI_EEESC_SE_Li256ELb0ELb1ELb0ELb0EEENS1_19SingleTileSchedulerILb0ELb0ELb1ELi128EEEEEEEEEvNT_6ParamsE)
        /*0048*/ 	.short	0x0210
        /*004a*/ 	.short	0x0418


	//----- nvinfo : EIATTR_SW_WAR
	.align		4
.L_164:
        /*004c*/ 	.byte	0x04, 0x36
        /*004e*/ 	.short	(.L_166 - .L_165)
.L_165:
        /*0050*/ 	.word	0x00000008
.L_166:


//--------------------- .nv.info._ZN7cutlass13device_kernelIN5flash19enable_sm80_to_sm89INS1_16FlashAttnFwdSm80INS1_25CollectiveMainloopFwdSm80ILi8ELi1ELb1EN4cute5tupleIJNS5_1CILi128EEENS7_ILi48EEENS7_ILi256EEEEEELi256ENS_10bfloat16_tEfNS_4arch4Sm80ELb0ELb1ELb0ELb1ELb1ELb0ELb1ELb0EEENS1_21CollectiveEpilogueFwdINS6_IJS8_SA_S9_EEENS6_IJNS7_ILi1EEESI_SI_EEESC_SE_Li256ELb1ELb1ELb0ELb0EEENS1_19SingleTileSchedulerILb1ELb0ELb1ELi128EEEEEEEEEvNT_6ParamsE --------------------------
	.section	.nv.info._ZN7cutlass13device_kernelIN5flash19enable_sm80_to_sm89INS1_16FlashAttnFwdSm80INS1_25CollectiveMainloopFwdSm80ILi8ELi1ELb1EN4cute5tupleIJNS5_1CILi128EEENS7_ILi48EEENS7_ILi256EEEEEELi256ENS_10bfloat16_tEfNS_4arch4Sm80ELb0ELb1ELb0ELb1ELb1ELb0ELb1ELb0EEENS1_21CollectiveEpilogueFwdINS6_IJS8_SA_S9_EEENS6_IJNS7_ILi1EEESI_SI_EEESC_SE_Li256ELb1ELb1ELb0ELb0EEENS1_19SingleTileSchedulerILb1ELb0ELb1ELi128EEEEEEEEEvNT_6ParamsE,"",@"SHT_CUDA_INFO"
	.sectionflags	@""
	.align	4


	//----- nvinfo : EIATTR_CUDA_API_VERSION
	.align		4
        /*0000*/ 	.byte	0x04, 0x37
        /*0002*/ 	.short	(.L_168 - .L_167)
.L_167:
        /*0004*/ 	.word	0x00000082


	//----- nvinfo : EIATTR_KPARAM_INFO
	.align		4
.L_168:
        /*0008*/ 	.byte	0x04, 0x17
        /*000a*/ 	.short	(.L_170 - .L_169)
.L_169:
        /*000c*/ 	.word	0x00000000
        /*0010*/ 	.short	0x0000
        /*0012*/ 	.short	0x0000
        /*0014*/ 	.byte	0x00, 0xf0, 0x61, 0x10


	//----- nvinfo : EIATTR_SPARSE_MMA_MASK
	.align		4
.L_170:
        /*0018*/ 	.byte	0x03, 0x50
        /*001a*/ 	.short	0x0000


	//----- nvinfo : EIATTR_MAXREG_COUNT
	.align		4
        /*001c*/ 	.byte	0x03, 0x1b
        /*001e*/ 	.short	0x00ff


	//----- nvinfo : EIATTR_MERCURY_ISA_VERSION
	.align		4
        /*0020*/ 	.byte	0x03, 0x5f
        /*0022*/ 	.short	0x0101


	//----- nvinfo : EIATTR_EXIT_INSTR_OFFSETS
	.align		4
        /*0024*/ 	.byte	0x04, 0x1c
        /*0026*/ 	.short	(.L_172 - .L_171)


	//   ....[0]....
.L_171:
        /*0028*/ 	.word	0x00000010


	//----- nvinfo : EIATTR_MAX_THREADS
	.align		4
.L_172:
        /*002c*/ 	.byte	0x04, 0x05
        /*002e*/ 	.short	(.L_174 - .L_173)
.L_173:
        /*0030*/ 	.word	0x00000100
        /*0034*/ 	.word	0x00000001
        /*0038*/ 	.word	0x00000001


	//----- nvinfo : EIATTR_CBANK_PARAM_SIZE
	.align		4
.L_174:
        /*003c*/ 	.byte	0x03, 0x19
        /*003e*/ 	.short	0x0418


	//----- nvinfo : EIATTR_PARAM_CBANK
	.align		4
        /*0040*/ 	.byte	0x04, 0x0a
        /*0042*/ 	.short	(.L_176 - .L_175)
	.align		4
.L_175:
        /*0044*/ 	.word	index@(.nv.constant0._ZN7cutlass13device_kernelIN5flash19enable_sm80_to_sm89INS1_16FlashAttnFwdSm80INS1_25CollectiveMainloopFwdSm80ILi8ELi1ELb1EN4cute5tupleIJNS5_1CILi128EEENS7_ILi48EEENS7_ILi256EEEEEELi256ENS_10bfloat16_tEfNS_4arch4Sm80ELb0ELb1ELb0ELb1ELb1ELb0ELb1ELb0EEENS1_21CollectiveEpilogueFwdINS6_IJS8_SA_S9_EEENS6_IJNS7_ILi1EEESI_SI_EEESC_SE_Li256ELb1ELb1ELb0ELb0EEENS1_19SingleTileSchedulerILb1ELb0ELb1ELi128EEEEEEEEEvNT_6ParamsE)
        /*0048*/ 	.short	0x0210
        /*004a*/ 	.short	0x0418


	//----- nvinfo : EIATTR_SW_WAR
	.align		4
.L_176:
        /*004c*/ 	.byte	0x04, 0x36
        /*004e*/ 	.short	(.L_178 - .L_177)
.L_177:
        /*0050*/ 	.word	0x00000008
.L_178:


//--------------------- .nv.info._ZN7cutlass13device_kernelIN5flash19enable_sm80_to_sm89INS1_16FlashAttnFwdSm80INS1_25CollectiveMainloopFwdSm80ILi8ELi1ELb0EN4cute5tupleIJNS5_1CILi128EEENS7_ILi32EEENS7_ILi256EEEEEELi256ENS_10bfloat16_tEfNS_4arch4Sm80ELb0ELb1ELb0ELb1ELb1ELb1ELb1ELb0EEENS1_21CollectiveEpilogueFwdINS6_IJS8_SA_S9_EEENS6_IJNS7_ILi1EEESI_SI_EEESC_SE_Li256ELb1ELb1ELb0ELb0EEENS1_19SingleTileSchedulerILb1ELb0ELb1ELi128EEEEEEEEEvNT_6ParamsE --------------------------
	.section	.nv.info._ZN7cutlass13device_kernelIN5flash19enable_sm80_to_sm89INS1_16FlashAttnFwdSm80INS1_25CollectiveMainloopFwdSm80ILi8ELi1ELb0EN4cute5tupleIJNS5_1CILi128EEENS7_ILi32EEENS7_ILi256EEEEEELi256ENS_10bfloat16_tEfNS_4arch4Sm80ELb0ELb1ELb0ELb1ELb1ELb1ELb1ELb0EEENS1_21CollectiveEpilogueFwdINS6_IJS8_SA_S9_EEENS6_IJNS7_ILi1EEESI_SI_EEESC_SE_Li256ELb1ELb1ELb0ELb0EEENS1_19SingleTileSchedulerILb1ELb0ELb1ELi128EEEEEEEEEvNT_6ParamsE,"",@"SHT_CUDA_INFO"
	.sectionflags	@""
	.align	4


	//----- nvinfo : EIATTR_CUDA_API_VERSION
	.align		4
        /*0000*/ 	.byte	0x04, 0x37
        /*0002*/ 	.short	(.L_180 - .L_179)
.L_179:
        /*0004*/ 	.word	0x00000082


	//----- nvinfo : EIATTR_KPARAM_INFO
	.align		4
.L_180:
        /*0008*/ 	.byte	0x04, 0x17
        /*000a*/ 	.short	(.L_182 - .L_181)
.L_181:
        /*000c*/ 	.word	0x00000000
        /*0010*/ 	.short	0x0000
        /*0012*/ 	.short	0x0000
        /*0014*/ 	.byte	0x00, 0xf0, 0x61, 0x10


	//----- nvinfo : EIATTR_SPARSE_MMA_MASK
	.align		4
.L_182:
        /*0018*/ 	.byte	0x03, 0x50
        /*001a*/ 	.short	0x0000


	//----- nvinfo : EIATTR_MAXREG_COUNT
	.align		4
        /*001c*/ 	.byte	0x03, 0x1b
        /*001e*/ 	.short	0x00ff


	//----- nvinfo : EIATTR_MERCURY_ISA_VERSION
	.align		4
        /*0020*/ 	.byte	0x03, 0x5f
        /*0022*/ 	.short	0x0101


	//----- nvinfo : EIATTR_EXIT_INSTR_OFFSETS
	.align		4
        /*0024*/ 	.byte	0x04, 0x1c
        /*0026*/ 	.short	(.L_184 - .L_183)


	//   ....[0]....
.L_183:
        /*0028*/ 	.word	0x00000010


	//----- nvinfo : EIATTR_MAX_THREADS
	.align		4
.L_184:
        /*002c*/ 	.byte	0x04, 0x05
        /*002e*/ 	.short	(.L_186 - .L_185)
.L_185:
        /*0030*/ 	.word	0x00000100
        /*0034*/ 	.word	0x00000001
        /*0038*/ 	.word	0x00000001


	//----- nvinfo : EIATTR_CBANK_PARAM_SIZE
	.align		4
.L_186:
        /*003c*/ 	.byte	0x03, 0x19
        /*003e*/ 	.short	0x0418


	//----- nvinfo : EIATTR_PARAM_CBANK
	.align		4
        /*0040*/ 	.byte	0x04, 0x0a
        /*0042*/ 	.short	(.L_188 - .L_187)
	.align		4
.L_187:
        /*0044*/ 	.word	index@(.nv.constant0._ZN7cutlass13device_kernelIN5flash19enable_sm80_to_sm89INS1_16FlashAttnFwdSm80INS1_25CollectiveMainloopFwdSm80ILi8ELi1ELb0EN4cute5tupleIJNS5_1CILi128EEENS7_ILi32EEENS7_ILi256EEEEEELi256ENS_10bfloat16_tEfNS_4arch4Sm80ELb0ELb1ELb0ELb1ELb1ELb1ELb1ELb0EEENS1_21CollectiveEpilogueFwdINS6_IJS8_SA_S9_EEENS6_IJNS7_ILi1EEESI_SI_EEESC_SE_Li256ELb1ELb1ELb0ELb0EEENS1_19SingleTileSchedulerILb1ELb0ELb1ELi128EEEEEEEEEvNT_6ParamsE)
        /*0048*/ 	.short	0x0210
        /*004a*/ 	.short	0x0418


	//----- nvinfo : EIATTR_SW_WAR
	.align		4
.L_188:
        /*004c*/ 	.byte	0x04, 0x36
        /*004e*/ 	.short	(.L_190 - .L_189)
.L_189:
        /*0050*/ 	.word	0x00000008
.L_190:


//--------------------- .nv.info._ZN7cutlass13device_kernelIN5flash19enable_sm80_to_sm89INS1_16FlashAttnFwdSm80INS1_25CollectiveMainloopFwdSm80ILi8ELi1ELb1EN4cute5tupleIJNS5_1CILi128EEENS7_ILi64EEENS7_ILi256EEEEEELi256ENS_10bfloat16_tEfNS_4arch4Sm80ELb1ELb0ELb0ELb0ELb1ELb0ELb1ELb0EEENS1_21CollectiveEpilogueFwdINS6_IJS8_SA_S9_EEENS6_IJNS7_ILi1EEESI_SI_EEESC_SE_Li256ELb0ELb1ELb0ELb0EEENS1_30DynamicPersistentTileSchedulerILi256ELi256ELb0ELb1ELb0EEEEEEEEEvNT_6ParamsE --------------------------
	.section	.nv.info._ZN7cutlass13device_kernelIN5flash19enable_sm80_to_sm89INS1_16FlashAttnFwdSm80INS1_25CollectiveMainloopFwdSm80ILi8ELi1ELb1EN4cute5tupleIJNS5_1CILi128EEENS7_ILi64EEENS7_ILi256EEEEEELi256ENS_10bfloat16_tEfNS_4arch4Sm80ELb1ELb0ELb0ELb0ELb1ELb0ELb1ELb0EEENS1_21CollectiveEpilogueFwdINS6_IJS8_SA_S9_EEENS6_IJNS7_ILi1EEESI_SI_EEESC_SE_Li256ELb0ELb1ELb0ELb0EEENS1_30DynamicPersistentTileSchedulerILi256ELi256ELb0ELb1ELb0EEEEEEEEEvNT_6ParamsE,"",@"SHT_CUDA_INFO"
	.sectionflags	@""
	.align	4


	//----- nvinfo : EIATTR_CUDA_API_VERSION
	.align		4
        /*0000*/ 	.byte	0x04, 0x37
        /*0002*/ 	.short	(.L_192 - .L_191)
.L_191:
        /*0004*/ 	.word	0x00000082


	//----- nvinfo : EIATTR_KPARAM_INFO
	.align		4
.L_192:
        /*0008*/ 	.byte	0x04, 0x17
        /*000a*/ 	.short	(.L_194 - .L_193)
.L_193:
        /*000c*/ 	.word	0x00000000
        /*0010*/ 	.short	0x0000
        /*0012*/ 	.short	0x0000
        /*0014*/ 	.byte	0x00, 0xf0, 0xa1, 0x10


	//----- nvinfo : EIATTR_SPARSE_MMA_MASK
	.align		4
.L_194:
        /*0018*/ 	.byte	0x03, 0x50
        /*001a*/ 	.short	0x0000


	//----- nvinfo : EIATTR_MAXREG_COUNT
	.align		4
        /*001c*/ 	.byte	0x03, 0x1b
        /*001e*/ 	.short	0x00ff


	//----- nvinfo : EIATTR_MERCURY_ISA_VERSION
	.align		4
        /*0020*/ 	.byte	0x03, 0x5f
        /*0022*/ 	.short	0x0101


	//----- nvinfo : EIATTR_EXIT_INSTR_OFFSETS
	.align		4
        /*0024*/ 	.byte	0x04, 0x1c
        /*0026*/ 	.short	(.L_196 - .L_195)


	//   ....[0]....
.L_195:
        /*0028*/ 	.word	0x00000010


	//----- nvinfo : EIATTR_MAX_THREADS
	.align		4
.L_196:
        /*002c*/ 	.byte	0x04, 0x05
        /*002e*/ 	.short	(.L_198 - .L_197)
.L_197:
        /*0030*/ 	.word	0x00000100
        /*0034*/ 	.word	0x00000001
        /*0038*/ 	.word	0x00000001


	//----- nvinfo : EIATTR_CBANK_PARAM_SIZE
	.align		4
.L_198:
        /*003c*/ 	.byte	0x03, 0x19
        /*003e*/ 	.short	0x0428


	//----- nvinfo : EIATTR_PARAM_CBANK
	.align		4
        /*0040*/ 	.byte	0x04, 0x0a
        /*0042*/ 	.short	(.L_200 - .L_199)
	.align		4
.L_199:
        /*0044*/ 	.word	index@(.nv.constant0._ZN7cutlass13device_kernelIN5flash19enable_sm80_to_sm89INS1_16FlashAttnFwdSm80INS1_25CollectiveMainloopFwdSm80ILi8ELi1ELb1EN4cute5tupleIJNS5_1CILi128EEENS7_ILi64EEENS7_ILi256EEEEEELi256ENS_10bfloat16_tEfNS_4arch4Sm80ELb1ELb0ELb0ELb0ELb1ELb0ELb1ELb0EEENS1_21CollectiveEpilogueFwdINS6_IJS8_SA_S9_EEENS6_IJNS7_ILi1EEESI_SI_EEESC_SE_Li256ELb0ELb1ELb0ELb0EEENS1_30DynamicPersistentTileSchedulerILi256ELi256ELb0ELb1ELb0EEEEEEEEEvNT_6ParamsE)
        /*0048*/ 	.short	0x0210
        /*004a*/ 	.short	0x0428


	//----- nvinfo : EIATTR_SW_WAR
	.align		4
.L_200:
        /*004c*/ 	.byte	0x04, 0x36
        /*004e*/ 	.short	(.L_202 - .L_201)
.L_201:
        /*0050*/ 	.word	0x00000008
.L_202:


//--------------------- .nv.info._ZN7cutlass13device_kernelIN5flash19enable_sm80_to_sm89INS1_16FlashAttnFwdSm80INS1_25CollectiveMainloopFwdSm80ILi8ELi1ELb1EN4cute5tupleIJNS5_1CILi128EEENS7_ILi64EEENS7_ILi256EEEEEELi256ENS_10bfloat16_tEfNS_4arch4Sm80ELb1ELb0ELb0ELb1ELb1ELb0ELb1ELb0EEENS1_21CollectiveEpilogueFwdINS6_IJS8_SA_S9_EEENS6_IJNS7_ILi1EEESI_SI_EEESC_SE_Li256ELb1ELb1ELb0ELb0EEENS1_19SingleTileSchedulerILb1ELb0ELb1ELi128EEEEEEEEEvNT_6ParamsE --------------------------
	.section	.nv.info._ZN7cutlass13device_kernelIN5flash19enable_sm80_to_sm89INS1_16FlashAttnFwdSm80INS1_25CollectiveMainloopFwdSm80ILi8ELi1ELb1EN4cute5tupleIJNS5_1CILi128EEENS7_ILi64EEENS7_ILi256EEEEEELi256ENS_10bfloat16_tEfNS_4arch4Sm80ELb1ELb0ELb0ELb1ELb1ELb0ELb1ELb0EEENS1_21CollectiveEpilogueFwdINS6_IJS8_SA_S9_EEENS6_IJNS7_ILi1EEESI_SI_EEESC_SE_Li256ELb1ELb1ELb0ELb0EEENS1_19SingleTileSchedulerILb1ELb0ELb1ELi128EEEEEEEEEvNT_6ParamsE,"",@"SHT_CUDA_INFO"
	.sectionflags	@""
	.align	4


	//----- nvinfo : EIATTR_CUDA_API_VERSION
	.align		4
        /*0000*/ 	.byte	0x04, 0x37
        /*0002*/ 	.short	(.L_204 - .L_203)
.L_203:
        /*0004*/ 	.word	0x00000082


	//----- nvinfo : EIATTR_KPARAM_INFO
	.align		4
.L_204:
        /*0008*/ 	.byte	0x04, 0x17
        /*000a*/ 	.short	(.L_206 - .L_205)
.L_205:
        /*000c*/ 	.word	0x00000000
        /*0010*/ 	.short	0x0000
        /*0012*/ 	.short	0x0000
        /*0014*/ 	.byte	0x00, 0xf0, 0x61, 0x10


	//----- nvinfo : EIATTR_SPARSE_MMA_MASK
	.align		4
.L_206:
        /*0018*/ 	.byte	0x03, 0x50
        /*001a*/ 	.short	0x0000


	//----- nvinfo : EIATTR_MAXREG_COUNT
	.align		4
        /*001c*/ 	.byte	0x03, 0x1b
        /*001e*/ 	.short	0x00ff


	//----- nvinfo : EIATTR_MERCURY_ISA_VERSION
	.align		4
        /*0020*/ 	.byte	0x03, 0x5f
        /*0022*/ 	.short	0x0101


	//----- nvinfo : EIATTR_EXIT_INSTR_OFFSETS
	.align		4
        /*0024*/ 	.byte	0x04, 0x1c
        /*0026*/ 	.short	(.L_208 - .L_207)


	//   ....[0]....
.L_207:
        /*0028*/ 	.word	0x00000010


	//----- nvinfo : EIATTR_MAX_THREADS
	.align		4
.L_208:
        /*002c*/ 	.byte	0x04, 0x05
        /*002e*/ 	.short	(.L_210 - .L_209)
.L_209:
        /*0030*/ 	.word	0x00000100
        /*0034*/ 	.word	0x00000001
        /*0038*/ 	.word	0x00000001


	//----- nvinfo : EIATTR_CBANK_PARAM_SIZE
	.align		4
.L_210:
        /*003c*/ 	.byte	0x03, 0x19
        /*003e*/ 	.short	0x0418


	//----- nvinfo : EIATTR_PARAM_CBANK
	.align		4
        /*0040*/ 	.byte	0x04, 0x0a
        /*0042*/ 	.short	(.L_212 - .L_211)
	.align		4
.L_211:
        /*0044*/ 	.word	index@(.nv.constant0._ZN7cutlass13device_kernelIN5flash19enable_sm80_to_sm89INS1_16FlashAttnFwdSm80INS1_25CollectiveMainloopFwdSm80ILi8ELi1ELb1EN4cute5tupleIJNS5_1CILi128EEENS7_ILi64EEENS7_ILi256EEEEEELi256ENS_10bfloat16_tEfNS_4arch4Sm80ELb1ELb0ELb0ELb1ELb1ELb0ELb1ELb0EEENS1_21CollectiveEpilogueFwdINS6_IJS8_SA_S9_EEENS6_IJNS7_ILi1EEESI_SI_EEESC_SE_Li256ELb1ELb1ELb0ELb0EEENS1_19SingleTileSchedulerILb1ELb0ELb1ELi128EEEEEEEEEvNT_6ParamsE)
        /*0048*/ 	.short	0x0210
        /*004a*/ 	.short	0x0418


	//----- nvinfo : EIATTR_SW_WAR
	.align		4
.L_212:
        /*004c*/ 	.byte	0x04, 0x36
        /*004e*/ 	.short	(.L_214 - .L_213)
.L_213:
        /*0050*/ 	.word	0x00000008
.L_214:


//--------------------- .nv.info._ZN7cutlass13device_kernelIN5flash19enable_sm80_to_sm89INS1_16FlashAttnFwdSm80INS1_25CollectiveMainloopFwdSm80ILi8ELi1ELb0EN4cute5tupleIJNS5_1CILi128EEENS7_ILi32EEENS7_ILi256EEEEEELi256ENS_10bfloat16_tEfNS_4arch4Sm80ELb1ELb0ELb0ELb1ELb1ELb1ELb1ELb0EEENS1_21CollectiveEpilogueFwdINS6_IJS8_SA_S9_EEENS6_IJNS7_ILi1EEESI_SI_EEESC_SE_Li256ELb1ELb1ELb0ELb0EEENS1_19SingleTileSchedulerILb1ELb0ELb1ELi128EEEEEEEEEvNT_6ParamsE --------------------------
	.section	.nv.info._ZN7cutlass13device_kernelIN5flash19enable_sm80_to_sm89INS1_16FlashAttnFwdSm80INS1_25CollectiveMainloopFwdSm80ILi8ELi1ELb0EN4cute5tupleIJNS5_1CILi128EEENS7_ILi32EEENS7_ILi256EEEEEELi256ENS_10bfloat16_tEfNS_4arch4Sm80ELb1ELb0ELb0ELb1ELb1ELb1ELb1ELb0EEENS1_21CollectiveEpilogueFwdINS6_IJS8_SA_S9_EEENS6_IJNS7_ILi1EEESI_SI_EEESC_SE_Li256ELb1ELb1ELb0ELb0EEENS1_19SingleTileSchedulerILb1ELb0ELb1ELi128EEEEEEEEEvNT_6ParamsE,"",@"SHT_CUDA_INFO"
	.sectionflags	@""
	.align	4


	//----- nvinfo : EIATTR_CUDA_API_VERSION
	.align		4
        /*0000*/ 	.byte	0x04, 0x37
        /*0002*/ 	.short	(.L_216 - .L_215)
.L_215:
        /*0004*/ 	.word	0x00000082


	//----- nvinfo : EIATTR_KPARAM_INFO
	.align		4
.L_216:
        /*0008*/ 	.byte	0x04, 0x17
        /*000a*/ 	.short	(.L_218 - .L_217)
.L_217:
        /*000c*/ 	.word	0x00000000
        /*0010*/ 	.short	0x0000
        /*0012*/ 	.short	0x0000
        /*0014*/ 	.byte	0x00, 0xf0, 0x61, 0x10


	//----- nvinfo : EIATTR_SPARSE_MMA_MASK
	.align		4
.L_218:
        /*0018*/ 	.byte	0x03, 0x50
        /*001a*/ 	.short	0x0000


	//----- nvinfo : EIATTR_MAXREG_COUNT
	.align		4
        /*001c*/ 	.byte	0x03, 0x1b
        /*001e*/ 	.short	0x00ff


	//----- nvinfo : EIATTR_MERCURY_ISA_VERSION
	.align		4
        /*0020*/ 	.byte	0x03, 0x5f
        /*0022*/ 	.short	0x0101


	//----- nvinfo : EIATTR_EXIT_INSTR_OFFSETS
	.align		4
        /*0024*/ 	.byte	0x04, 0x1c
        /*0026*/ 	.short	(.L_220 - .L_219)


	//   ....[0]....
.L_219:
        /*0028*/ 	.word	0x00000010


	//----- nvinfo : EIATTR_MAX_THREADS
	.align		4
.L_220:
        /*002c*/ 	.byte	0x04, 0x05
        /*002e*/ 	.short	(.L_222 - .L_221)
.L_221:
        /*0030*/ 	.word	0x00000100
        /*0034*/ 	.word	0x00000001
        /*0038*/ 	.word	0x00000001


	//----- nvinfo : EIATTR_CBANK_PARAM_SIZE
	.align		4
.L_222:
        /*003c*/ 	.byte	0x03, 0x19
        /*003e*/ 	.short	0x0418


	//----- nvinfo : EIATTR_PARAM_CBANK
	.align		4
        /*0040*/ 	.byte	0x04, 0x0a
        /*0042*/ 	.short	(.L_224 - .L_223)
	.align		4
.L_223:
        /*0044*/ 	.word	index@(.nv.constant0._ZN7cutlass13device_kernelIN5flash19enable_sm80_to_sm89INS1_16FlashAttnFwdSm80INS1_25CollectiveMainloopFwdSm80ILi8ELi1ELb0EN4cute5tupleIJNS5_1CILi128EEENS7_ILi32EEENS7_ILi256EEEEEELi256ENS_10bfloat16_tEfNS_4arch4Sm80ELb1ELb0ELb0ELb1ELb1ELb1ELb1ELb0EEENS1_21CollectiveEpilogueFwdINS6_IJS8_SA_S9_EEENS6_IJNS7_ILi1EEESI_SI_EEESC_SE_Li256ELb1ELb1ELb0ELb0EEENS1_19SingleTileSchedulerILb1ELb0ELb1ELi128EEEEEEEEEvNT_6ParamsE)
        /*0048*/ 	.short	0x0210
        /*004a*/ 	.short	0x0418


	//----- nvinfo : EIATTR_SW_WAR
	.align		4
.L_224:
        /*004c*/ 	.byte	0x04, 0x36
        /*004e*/ 	.short	(.L_226 - .L_225)
.L_225:
        /*0050*/ 	.word	0x00000008
.L_226:


//--------------------- .nv.info._ZN7cutlass13device_kernelIN5flash19enable_sm80_to_sm89INS1_16FlashAttnFwdSm80INS1_25CollectiveMainloopFwdSm80ILi8ELi1ELb0EN4cute5tupleIJNS5_1CILi128EEENS7_ILi96EEENS7_ILi256EEEEEELi256ENS_10bfloat16_tEfNS_4arch4Sm80ELb0ELb0ELb0ELb0ELb1ELb0ELb1ELb0EEENS1_21CollectiveEpilogueFwdINS6_IJS8_SA_S9_EEENS6_IJNS7_ILi1EEESI_SI_EEESC_SE_Li256ELb0ELb1ELb0ELb0EEENS1_19SingleTileSchedulerILb0ELb0ELb1ELi128EEEEEEEEEvNT_6ParamsE --------------------------
	.section	.nv.info._ZN7cutlass13device_kernelIN5flash19enable_sm80_to_sm89INS1_16FlashAttnFwdSm80INS1_25CollectiveMainloopFwdSm80ILi8ELi1ELb0EN4cute5tupleIJNS5_1CILi128EEENS7_ILi96EEENS7_ILi256EEEEEELi256ENS_10bfloat16_tEfNS_4arch4Sm80ELb0ELb0ELb0ELb0ELb1ELb0ELb1ELb0EEENS1_21CollectiveEpilogueFwdINS6_IJS8_SA_S9_EEENS6_IJNS7_ILi1EEESI_SI_EEESC_SE_Li256ELb0ELb1ELb0ELb0EEENS1_19SingleTileSchedulerILb0ELb0ELb1ELi128EEEEEEEEEvNT_6ParamsE,"",@"SHT_CUDA_INFO"
	.sectionflags	@""
	.align	4


	//----- nvinfo : EIATTR_CUDA_API_VERSION
	.align		4
        /*0000*/ 	.byte	0x04, 0x37
        /*0002*/ 	.short	(.L_228 - .L_227)
.L_227:
        /*0004*/ 	.word	0x00000082


	//----- nvinfo : EIATTR_KPARAM_INFO
	.align		4
.L_228:
        /*0008*/ 	.byte	0x04, 0x17
        /*000a*/ 	.short	(.L_230 - .L_229)
.L_229:
        /*000c*/ 	.word	0x00000000
        /*0010*/ 	.short	0x0000
        /*0012*/ 	.short	0x0000
        /*0014*/ 	.byte	0x00, 0xf0, 0x61, 0x10


	//----- nvinfo : EIATTR_SPARSE_MMA_MASK
	.align		4
.L_230:
        /*0018*/ 	.byte	0x03, 0x50
        /*001a*/ 	.short	0x0000


	//----- nvinfo : EIATTR_MAXREG_COUNT
	.align		4
        /*001c*/ 	.byte	0x03, 0x1b
        /*001e*/ 	.short	0x00ff


	//----- nvinfo : EIATTR_MERCURY_ISA_VERSION
	.align		4
        /*0020*/ 	.byte	0x03, 0x5f
        /*0022*/ 	.short	0x0101


	//----- nvinfo : EIATTR_EXIT_INSTR_OFFSETS
	.align		4
        /*0024*/ 	.byte	0x04, 0x1c
        /*0026*/ 	.short	(.L_232 - .L_231)


	//   ....[0]....
.L_231:
        /*0028*/ 	.word	0x00000010


	//----- nvinfo : EIATTR_MAX_THREADS
	.align		4
.L_232:
        /*002c*/ 	.byte	0x04, 0x05
        /*002e*/ 	.short	(.L_234 - .L_233)
.L_233:
        /*0030*/ 	.word	0x00000100
        /*0034*/ 	.word	0x00000001
        /*0038*/ 	.word	0x00000001


	//----- nvinfo : EIATTR_CBANK_PARAM_SIZE
	.align		4
.L_234:
        /*003c*/ 	.byte	0x03, 0x19
        /*003e*/ 	.short	0x0418


	//----- nvinfo : EIATTR_PARAM_CBANK
	.align		4
        /*0040*/ 	.byte	0x04, 0x0a
        /*0042*/ 	.short	(.L_236 - .L_235)
	.align		4
.L_235:
        /*0044*/ 	.word	index@(.nv.constant0._ZN7cutlass13device_kernelIN5flash19enable_sm80_to_sm89INS1_16FlashAttnFwdSm80INS1_25CollectiveMainloopFwdSm80ILi8ELi1ELb0EN4cute5tupleIJNS5_1CILi128EEENS7_ILi96EEENS7_ILi256EEEEEELi256ENS_10bfloat16_tEfNS_4arch4Sm80ELb0ELb0ELb0ELb0ELb1ELb0ELb1ELb0EEENS1_21CollectiveEpilogueFwdINS6_IJS8_SA_S9_EEENS6_IJNS7_ILi1EEESI_SI_EEESC_SE_Li256ELb0ELb1ELb0ELb0EEENS1_19SingleTileSchedulerILb0ELb0ELb1ELi128EEEEEEEEEvNT_6ParamsE)
        /*0048*/ 	.short	0x0210
        /*004a*/ 	.short	0x0418


	//----- nvinfo : EIATTR_SW_WAR
	.align		4
.L_236:
        /*004c*/ 	.byte	0x04, 0x36
        /*004e*/ 	.short	(.L_238 - .L_237)
.L_237:
        /*0050*/ 	.word	0x00000008
.L_238:


//--------------------- .nv.info._ZN7cutlass13device_kernelIN5flash19enable_sm80_to_sm89INS1_16FlashAttnFwdSm80INS1_25CollectiveMainloopFwdSm80ILi8ELi1ELb0EN4cute5tupleIJNS5_1CILi128EEENS7_ILi96EEENS7_ILi256EEEEEELi256ENS_10bfloat16_tEfNS_4arch4Sm80ELb0ELb0ELb0ELb1ELb1ELb0ELb1ELb0EEENS1_21CollectiveEpilogueFwdINS6_IJS8_SA_S9_EEENS6_IJNS7_ILi1EEESI_SI_EEESC_SE_Li256ELb1ELb1ELb0ELb0EEENS1_19SingleTileSchedulerILb1ELb0ELb1ELi128EEEEEEEEEvNT_6ParamsE --------------------------
	.section	.nv.info._ZN7cutlass13device_kernelIN5flash19enable_sm80_to_sm89INS1_16FlashAttnFwdSm80INS1_25CollectiveMainloopFwdSm80ILi8ELi1ELb0EN4cute5tupleIJNS5_1CILi128EEENS7_ILi96EEENS7_ILi256EEEEEELi256ENS_10bfloat16_tEfNS_4arch4Sm80ELb0ELb0ELb0ELb1ELb1ELb0ELb1ELb0EEENS1_21CollectiveEpilogueFwdINS6_IJS8_SA_S9_EEENS6_IJNS7_ILi1EEESI_SI_EEESC_SE_Li256ELb1ELb1ELb0ELb0EEENS1_19SingleTileSchedulerILb1ELb0ELb1ELi128EEEEEEEEEvNT_6ParamsE,"",@"SHT_CUDA_INFO"
	.sectionflags	@""
	.align	4


	//----- nvinfo : EIATTR_CUDA_API_VERSION
	.align		4
        /*0000*/ 	.byte	0x04, 0x37
        /*0002*/ 	.short	(.L_240 - .L_239)
.L_239:
        /*0004*/ 	.word	0x00000082


	//----- nvinfo : EIATTR_KPARAM_INFO
	.align		4
.L_240:
        /*0008*/ 	.byte	0x04, 0x17
        /*000a*/ 	.short	(.L_242 - .L_241)
.L_241:
        /*000c*/ 	.word	0x00000000
        /*0010*/ 	.short	0x0000
        /*0012*/ 	.short	0x0000
        /*0014*/ 	.byte	0x00, 0xf0, 0x61, 0x10


	//----- nvinfo : EIATTR_SPARSE_MMA_MASK
	.align		4
.L_242:
        /*0018*/ 	.byte	0x03, 0x50
        /*001a*/ 	.short	0x0000


	//----- nvinfo : EIATTR_MAXREG_COUNT
	.align		4
        /*001c*/ 	.byte	0x03, 0x1b
        /*001e*/ 	.short	0x00ff


	//----- nvinfo : EIATTR_MERCURY_ISA_VERSION
	.align		4
        /*0020*/ 	.byte	0x03, 0x5f
        /*0022*/ 	.short	0x0101


	//----- nvinfo : EIATTR_EXIT_INSTR_OFFSETS
	.align		4
        /*0024*/ 	.byte	0x04, 0x1c
        /*0026*/ 	.short	(.L_244 - .L_243)


	//   ....[0]....
.L_243:
        /*0028*/ 	.word	0x00000010


	//----- nvinfo : EIATTR_MAX_THREADS
	.align		4
.L_244:
        /*002c*/ 	.byte	0x04, 0x05
        /*002e*/ 	.short	(.L_246 - .L_245)
.L_245:
        /*0030*/ 	.word	0x00000100
        /*0034*/ 	.word	0x00000001
        /*0038*/ 	.word	0x00000001


	//----- nvinfo : EIATTR_CBANK_PARAM_SIZE
	.align		4
.L_246:
        /*003c*/ 	.byte	0x03, 0x19
        /*003e*/ 	.short	0x0418


	//----- nvinfo : EIATTR_PARAM_CBANK
	.align		4
        /*0040*/ 	.byte	0x04, 0x0a
        /*0042*/ 	.short	(.L_248 - .L_247)
	.align		4
.L_247:
        /*0044*/ 	.word	index@(.nv.constant0._ZN7cutlass13device_kernelIN5flash19enable_sm80_to_sm89INS1_16FlashAttnFwdSm80INS1_25CollectiveMainloopFwdSm80ILi8ELi1ELb0EN4cute5tupleIJNS5_1CILi128EEENS7_ILi96EEENS7_ILi256EEEEEELi256ENS_10bfloat16_tEfNS_4arch4Sm80ELb0ELb0ELb0ELb1ELb1ELb0ELb1ELb0EEENS1_21CollectiveEpilogueFwdINS6_IJS8_SA_S9_EEENS6_IJNS7_ILi1EEESI_SI_EEESC_SE_Li256ELb1ELb1ELb0ELb0EEENS1_19SingleTileSchedulerILb1ELb0ELb1ELi128EEEEEEEEEvNT_6ParamsE)
        /*0048*/ 	.short	0x0210
        /*004a*/ 	.short	0x0418


	//----- nvinfo : EIATTR_SW_WAR
	.align		4
.L_248:
        /*004c*/ 	.byte	0x04, 0x36
        /*004e*/ 	.short	(.L_250 - .L_249)
.L_249:
        /*0050*/ 	.word	0x00000008
.L_250:


//--------------------- .nv.info._ZN7cutlass13device_kernelIN5flash19enable_sm80_to_sm89INS1_16FlashAttnFwdSm80INS1_25CollectiveMainloopFwdSm80ILi8ELi1ELb0EN4cute5tupleIJNS5_1CILi128EEENS7_ILi48EEENS7_ILi256EEEEEELi256ENS_10bfloat16_tEfNS_4arch4Sm80ELb0ELb0ELb0ELb1ELb1ELb1ELb1ELb0EEENS1_21CollectiveEpilogueFwdINS6_IJS8_SA_S9_EEENS6_IJNS7_ILi1EEESI_SI_EEESC_SE_Li256ELb1ELb1ELb0ELb0EEENS1_19SingleTileSchedulerILb1ELb0ELb1ELi128EEEEEEEEEvNT_6ParamsE --------------------------
	.section	.nv.info._ZN7cutlass13device_kernelIN5flash19enable_sm80_to_sm89INS1_16FlashAttnFwdSm80INS1_25CollectiveMainloopFwdSm80ILi8ELi1ELb0EN4cute5tupleIJNS5_1CILi128EEENS7_ILi48EEENS7_ILi256EEEEEELi256ENS_10bfloat16_tEfNS_4arch4Sm80ELb0ELb0ELb0ELb1ELb1ELb1ELb1ELb0EEENS1_21CollectiveEpilogueFwdINS6_IJS8_SA_S9_EEENS6_IJNS7_ILi1EEESI_SI_EEESC_SE_Li256ELb1ELb1ELb0ELb0EEENS1_19SingleTileSchedulerILb1ELb0ELb1ELi128EEEEEEEEEvNT_6ParamsE,"",@"SHT_CUDA_INFO"
	.sectionflags	@""
	.align	4


	//----- nvinfo : EIATTR_CUDA_API_VERSION
	.align		4
        /*0000*/ 	.byte	0x04, 0x37
        /*0002*/ 	.short	(.L_252 - .L_251)
.L_251:
        /*0004*/ 	.word	0x00000082


	//----- nvinfo : EIATTR_KPARAM_INFO
	.align		4
.L_252:
        /*0008*/ 	.byte	0x04, 0x17
        /*000a*/ 	.short	(.L_254 - .L_253)
.L_253:
        /*000c*/ 	.word	0x00000000
        /*0010*/ 	.short	0x0000
        /*0012*/ 	.short	0x0000
        /*0014*/ 	.byte	0x00, 0xf0, 0x61, 0x10


	//----- nvinfo : EIATTR_SPARSE_MMA_MASK
	.align		4
.L_254:
        /*0018*/ 	.byte	0x03, 0x50
        /*001a*/ 	.short	0x0000


	//----- nvinfo : EIATTR_MAXREG_COUNT
	.align		4
        /*001c*/ 	.byte	0x03, 0x1b
        /*001e*/ 	.short	0x00ff


	//----- nvinfo : EIATTR_MERCURY_ISA_VERSION
	.align		4
        /*0020*/ 	.byte	0x03, 0x5f
        /*0022*/ 	.short	0x0101


	//----- nvinfo : EIATTR_EXIT_INSTR_OFFSETS
	.align		4
        /*0024*/ 	.byte	0x04, 0x1c
        /*0026*/ 	.short	(.L_256 - .L_255)


	//   ....[0]....
.L_255:
        /*0028*/ 	.word	0x00000010


	//----- nvinfo : EIATTR_MAX_THREADS
	.align		4
.L_256:
        /*002c*/ 	.byte	0x04, 0x05
        /*002e*/ 	.short	(.L_258 - .L_257)
.L_257:
        /*0030*/ 	.word	0x00000100
        /*0034*/ 	.word	0x00000001
        /*0038*/ 	.word	0x00000001


	//----- nvinfo : EIATTR_CBANK_PARAM_SIZE
	.align		4
.L_258:
        /*003c*/ 	.byte	0x03, 0x19
        /*003e*/ 	.short	0x0418


	//----- nvinfo : EIATTR_PARAM_CBANK
	.align		4
        /*0040*/ 	.byte	0x04, 0x0a
        /*0042*/ 	.short	(.L_260 - .L_259)
	.align		4
.L_259:
        /*0044*/ 	.word	index@(.nv.constant0._ZN7cutlass13device_kernelIN5flash19enable_sm80_to_sm89INS1_16FlashAttnFwdSm80INS1_25CollectiveMainloopFwdSm80ILi8ELi1ELb0EN4cute5tupleIJNS5_1CILi128EEENS7_ILi48EEENS7_ILi256EEEEEELi256ENS_10bfloat16_tEfNS_4arch4Sm80ELb0ELb0ELb0ELb1ELb1ELb1ELb1ELb0EEENS1_21CollectiveEpilogueFwdINS6_IJS8_SA_S9_EEENS6_IJNS7_ILi1EEESI_SI_EEESC_SE_Li256ELb1ELb1ELb0ELb0EEENS1_19SingleTileSchedulerILb1ELb0ELb1ELi128EEEEEEEEEvNT_6ParamsE)
        /*0048*/ 	.short	0x0210
        /*004a*/ 	.short	0x0418


	//----- nvinfo : EIATTR_SW_WAR
	.align		4
.L_260:
        /*004c*/ 	.byte	0x04, 0x36
        /*004e*/ 	.short	(.L_262 - .L_261)
.L_261:
        /*0050*/ 	.word	0x00000008
.L_262:


//--------------------- .nv.info._ZN7cutlass13device_kernelIN5flash19enable_sm80_to_sm89INS1_16FlashAttnFwdSm80INS1_25CollectiveMainloopFwdSm80ILi8ELi1ELb0EN4cute5tupleIJNS5_1CILi128EEENS7_ILi64EEENS7_ILi256EEEEEELi256ENS_10bfloat16_tEfNS_4arch4Sm80ELb0ELb1ELb0ELb0ELb1ELb0ELb1ELb0EEENS1_21CollectiveEpilogueFwdINS6_IJS8_SA_S9_EEENS6_IJNS7_ILi1EEESI_SI_EEESC_SE_Li256ELb0ELb1ELb0ELb0EEENS1_19SingleTileSchedulerILb0ELb0ELb1ELi128EEEEEEEEEvNT_6ParamsE --------------------------
	.section	.nv.info._ZN7cutlass13device_kernelIN5flash19enable_sm80_to_sm89INS1_16FlashAttnFwdSm80INS1_25CollectiveMainloopFwdSm80ILi8ELi1ELb0EN4cute5tupleIJNS5_1CILi128EEENS7_ILi64EEENS7_ILi256EEEEEELi256ENS_10bfloat16_tEfNS_4arch4Sm80ELb0ELb1ELb0ELb0ELb1ELb0ELb1ELb0EEENS1_21CollectiveEpilogueFwdINS6_IJS8_SA_S9_EEENS6_IJNS7_ILi1EEESI_SI_EEESC_SE_Li256ELb0ELb1ELb0ELb0EEENS1_19SingleTileSchedulerILb0ELb0ELb1ELi128EEEEEEEEEvNT_6ParamsE,"",@"SHT_CUDA_INFO"
	.sectionflags	@""
	.align	4


	//----- nvinfo : EIATTR_CUDA_API_VERSION
	.align		4
        /*0000*/ 	.byte	0x04, 0x37
        /*0002*/ 	.short	(.L_264 - .L_263)
.L_263:
        /*0004*/ 	.word	0x00000082


	//----- nvinfo : EIATTR_KPARAM_INFO
	.align		4
.L_264:
        /*0008*/ 	.byte	0x04, 0x17
        /*000a*/ 	.short	(.L_266 - .L_265)
.L_265:
        /*000c*/ 	.word	0x00000000
        /*0010*/ 	.short	0x0000
        /*0012*/ 	.short	0x0000
        /*0014*/ 	.byte	0x00, 0xf0, 0x61, 0x10


	//----- nvinfo : EIATTR_SPARSE_MMA_MASK
	.align		4
.L_266:
        /*0018*/ 	.byte	0x03, 0x50
        /*001a*/ 	.short	0x0000


	//----- nvinfo : EIATTR_MAXREG_COUNT
	.align		4
        /*001c*/ 	.byte	0x03, 0x1b
        /*001e*/ 	.short	0x00ff


	//----- nvinfo : EIATTR_MERCURY_ISA_VERSION
	.align		4
        /*0020*/ 	.byte	0x03, 0x5f
        /*0022*/ 	.short	0x0101


	//----- nvinfo : EIATTR_EXIT_INSTR_OFFSETS
	.align		4
        /*0024*/ 	.byte	0x04, 0x1c
        /*0026*/ 	.short	(.L_268 - .L_267)


	//   ....[0]....
.L_267:
        /*0028*/ 	.word	0x00000010


	//----- nvinfo : EIATTR_MAX_THREADS
	.align		4
.L_268:
        /*002c*/ 	.byte	0x04, 0x05
        /*002e*/ 	.short	(.L_270 - .L_269)
.L_269:
        /*0030*/ 	.word	0x00000100
        /*0034*/ 	.word	0x00000001
        /*0038*/ 	.word	0x00000001


	//----- nvinfo : EIATTR_CBANK_PARAM_SIZE
	.align		4
.L_270:
        /*003c*/ 	.byte	0x03, 0x19
        /*003e*/ 	.short	0x0418


	//----- nvinfo : EIATTR_PARAM_CBANK
	.align		4
        /*0040*/ 	.byte	0x04, 0x0a
        /*0042*/ 	.short	(.L_272 - .L_271)
	.align		4
.L_271:
        /*0044*/ 	.word	index@(.nv.constant0._ZN7cutlass13device_kernelIN5flash19enable_sm80_to_sm89INS1_16FlashAttnFwdSm80INS1_25CollectiveMainloopFwdSm80ILi8ELi1ELb0EN4cute5tupleIJNS5_1CILi128EEENS7_ILi64EEENS7_ILi256EEEEEELi256ENS_10bfloat16_tEfNS_4arch4Sm80ELb0ELb1ELb0ELb0ELb1ELb0ELb1ELb0EEENS1_21CollectiveEpilogueFwdINS6_IJS8_SA_S9_EEENS6_IJNS7_ILi1EEESI_SI_EEESC_SE_Li256ELb0ELb1ELb0ELb0EEENS1_19SingleTileSchedulerILb0ELb0ELb1ELi128EEEEEEEEEvNT_6ParamsE)
        /*0048*/ 	.short	0x0210
        /*004a*/ 	.short	0x0418


	//----- nvinfo : EIATTR_SW_WAR
	.align		4
.L_272:
        /*004c*/ 	.byte	0x04, 0x36
        /*004e*/ 	.short	(.L_274 - .L_273)
.L_273:
        /*0050*/ 	.word	0x00000008
.L_274:


//--------------------- .nv.info._ZN7cutlass13device_kernelIN5flash19enable_sm80_to_sm89INS1_16FlashAttnFwdSm80INS1_25CollectiveMainloopFwdSm80ILi8ELi1ELb0EN4cute5tupleIJNS5_1CILi128EEENS7_ILi64EEENS7_ILi256EEEEEELi256ENS_10bfloat16_tEfNS_4arch4Sm80ELb0ELb1ELb0ELb1ELb1ELb0ELb1ELb0EEENS1_21CollectiveEpilogueFwdINS6_IJS8_SA_S9_EEENS6_IJNS7_ILi1EEESI_SI_EEESC_SE_Li256ELb1ELb1ELb0ELb0EEENS1_19SingleTileSchedulerILb1ELb0ELb1ELi128EEEEEEEEEvNT_6ParamsE --------------------------
	.section	.nv.info._ZN7cutlass13device_kernelIN5flash19enable_sm80_to_sm89INS1_16FlashAttnFwdSm80INS1_25CollectiveMainloopFwdSm80ILi8ELi1ELb0EN4cute5tupleIJNS5_1CILi128EEENS7_ILi64EEENS7_ILi256EEEEEELi256ENS_10bfloat16_tEfNS_4arch4Sm80ELb0ELb1ELb0ELb1ELb1ELb0ELb1ELb0EEENS1_21CollectiveEpilogueFwdINS6_IJS8_SA_S9_EEENS6_IJNS7_ILi1EEESI_SI_EEESC_SE_Li256ELb1ELb1ELb0ELb0EEENS1_19SingleTileSchedulerILb1ELb0ELb1ELi128EEEEEEEEEvNT_6ParamsE,"",@"SHT_CUDA_INFO"
	.sectionflags	@""
	.align	4


	//----- nvinfo : EIATTR_CUDA_API_VERSION
	.align		4
        /*0000*/ 	.byte	0x04, 0x37
        /*0002*/ 	.short	(.L_276 - .L_275)
.L_275:
        /*0004*/ 	.word	0x00000082


	//----- nvinfo : EIATTR_KPARAM_INFO
	.align		4
.L_276:
        /*0008*/ 	.byte	0x04, 0x17
        /*000a*/ 	.short	(.L_278 - .L_277)
.L_277:
        /*000c*/ 	.word	0x00000000
        /*0010*/ 	.short	0x0000
        /*0012*/ 	.short	0x0000
        /*0014*/ 	.byte	0x00, 0xf0, 0x61, 0x10


	//----- nvinfo : EIATTR_SPARSE_MMA_MASK
	.align		4
.L_278:
        /*0018*/ 	.byte	0x03, 0x50
        /*001a*/ 	.short	0x0000


	//----- nvinfo : EIATTR_MAXREG_COUNT
	.align		4
        /*001c*/ 	.byte	0x03, 0x1b
        /*001e*/ 	.short	0x00ff


	//----- nvinfo : EIATTR_MERCURY_ISA_VERSION
	.align		4
        /*0020*/ 	.byte	0x03, 0x5f
        /*0022*/ 	.short	0x0101


	//----- nvinfo : EIATTR_EXIT_INSTR_OFFSETS
	.align		4
        /*0024*/ 	.byte	0x04, 0x1c
        /*0026*/ 	.short	(.L_280 - .L_279)


	//   ....[0]....
.L_279:
        /*0028*/ 	.word	0x00000010


	//----- nvinfo : EIATTR_MAX_THREADS
	.align		4
.L_280:
        /*002c*/ 	.byte	0x04, 0x05
        /*002e*/ 	.short	(.L_282 - .L_281)
.L_281:
        /*0030*/ 	.word	0x00000100
        /*0034*/ 	.word	0x00000001
        /*0038*/ 	.word	0x00000001


	//----- nvinfo : EIATTR_CBANK_PARAM_SIZE
	.align		4
.L_282:
        /*003c*/ 	.byte	0x03, 0x19
        /*003e*/ 	.short	0x0418


	//----- nvinfo : EIATTR_PARAM_CBANK
	.align		4
        /*0040*/ 	.byte	0x04, 0x0a
        /*0042*/ 	.short	(.L_284 - .L_283)
	.align		4
.L_283:
        /*0044*/ 	.word	index@(.nv.constant0._ZN7cutlass13device_kernelIN5flash19enable_sm80_to_sm89INS1_16FlashAttnFwdSm80INS1_25CollectiveMainloopFwdSm80ILi8ELi1ELb0EN4cute5tupleIJNS5_1CILi128EEENS7_ILi64EEENS7_ILi256EEEEEELi256ENS_10bfloat16_tEfNS_4arch4Sm80ELb0ELb1ELb0ELb1ELb1ELb0ELb1ELb0EEENS1_21CollectiveEpilogueFwdINS6_IJS8_SA_S9_EEENS6_IJNS7_ILi1EEESI_SI_EEESC_SE_Li256ELb1ELb1ELb0ELb0EEENS1_19SingleTileSchedulerILb1ELb0ELb1ELi128EEEEEEEEEvNT_6ParamsE)
        /*0048*/ 	.short	0x0210
        /*004a*/ 	.short	0x0418


	//----- nvinfo : EIATTR_SW_WAR
	.align		4
.L_284:
        /*004c*/ 	.byte	0x04, 0x36
        /*004e*/ 	.short	(.L_286 - .L_285)
.L_285:
        /*0050*/ 	.word	0x00000008
.L_286:


//--------------------- .nv.info._ZN7cutlass13device_kernelIN5flash19enable_sm80_to_sm89INS1_16FlashAttnFwdSm80INS1_25CollectiveMainloopFwdSm80ILi8ELi1ELb0EN4cute5tupleIJNS5_1CILi128EEENS7_ILi48EEENS7_ILi256EEEEEELi256ENS_10bfloat16_tEfNS_4arch4Sm80ELb0ELb1ELb0ELb1ELb1ELb1ELb1ELb0EEENS1_21CollectiveEpilogueFwdINS6_IJS8_SA_S9_EEENS6_IJNS7_ILi1EEESI_SI_EEESC_SE_Li256ELb1ELb1ELb0ELb0EEENS1_19SingleTileSchedulerILb1ELb0ELb1ELi128EEEEEEEEEvNT_6ParamsE --------------------------
	.section	.nv.info._ZN7cutlass13device_kernelIN5flash19enable_sm80_to_sm89INS1_16FlashAttnFwdSm80INS1_25CollectiveMainloopFwdSm80ILi8ELi1ELb0EN4cute5tupleIJNS5_1CILi128EEENS7_ILi48EEENS7_ILi256EEEEEELi256ENS_10bfloat16_tEfNS_4arch4Sm80ELb0ELb1ELb0ELb1ELb1ELb1ELb1ELb0EEENS1_21CollectiveEpilogueFwdINS6_IJS8_SA_S9_EEENS6_IJNS7_ILi1EEESI_SI_EEESC_SE_Li256ELb1ELb1ELb0ELb0EEENS1_19SingleTileSchedulerILb1ELb0ELb1ELi128EEEEEEEEEvNT_6ParamsE,"",@"SHT_CUDA_INFO"
	.sectionflags	@""
	.align	4


	//----- nvinfo : EIATTR_CUDA_API_VERSION
	.align		4
        /*0000*/ 	.byte	0x04, 0x37
        /*0002*/ 	.short	(.L_288 - .L_287)
.L_287:
        /*0004*/ 	.word	0x00000082


	//----- nvinfo : EIATTR_KPARAM_INFO
	.align		4
.L_288:
        /*0008*/ 	.byte	0x04, 0x17
        /*000a*/ 	.short	(.L_290 - .L_289)
.L_289:
        /*000c*/ 	.word	0x00000000
        /*0010*/ 	.short	0x0000
        /*0012*/ 	.short	0x0000
        /*0014*/ 	.byte	0x00, 0xf0, 0x61, 0x10


	//----- nvinfo : EIATTR_SPARSE_MMA_MASK
	.align		4
.L_290:
        /*0018*/ 	.byte	0x03, 0x50
        /*001a*/ 	.short	0x0000


	//----- nvinfo : EIATTR_MAXREG_COUNT
	.align		4
        /*001c*/ 	.byte	0x03, 0x1b
        /*001e*/ 	.short	0x00ff


	//----- nvinfo : EIATTR_MERCURY_ISA_VERSION
	.align		4
        /*0020*/ 	.byte	0x03, 0x5f
        /*0022*/ 	.short	0x0101


	//----- nvinfo : EIATTR_EXIT_INSTR_OFFSETS
	.align		4
        /*0024*/ 	.byte	0x04, 0x1c
        /*0026*/ 	.short	(.L_292 - .L_291)


	//   ....[0]....
.L_291:
        /*0028*/ 	.word	0x00000010


	//----- nvinfo : EIATTR_MAX_THREADS
	.align		4
.L_292:
        /*002c*/ 	.byte	0x04, 0x05
        /*002e*/ 	.short	(.L_294 - .L_293)
.L_293:
        /*0030*/ 	.word	0x00000100
        /*0034*/ 	.word	0x00000001
        /*0038*/ 	.word	0x00000001


	//----- nvinfo : EIATTR_CBANK_PARAM_SIZE
	.align		4
.L_294:
        /*003c*/ 	.byte	0x03, 0x19
        /*003e*/ 	.short	0x0418


	//----- nvinfo : EIATTR_PARAM_CBANK
	.align		4
        /*0040*/ 	.byte	0x04, 0x0a
        /*0042*/ 	.short	(.L_296 - .L_295)
	.align		4
.L_295:
        /*0044*/ 	.word	index@(.nv.constant0._ZN7cutlass13device_kernelIN5flash19enable_sm80_to_sm89INS1_16FlashAttnFwdSm80INS1_25CollectiveMainloopFwdSm80ILi8ELi1ELb0EN4cute5tupleIJNS5_1CILi128EEENS7_ILi48EEENS7_ILi256EEEEEELi256ENS_10bfloat16_tEfNS_4arch4Sm80ELb0ELb1ELb0ELb1ELb1ELb1ELb1ELb0EEENS1_21CollectiveEpilogueFwdINS6_IJS8_SA_S9_EEENS6_IJNS7_ILi1EEESI_SI_EEESC_SE_Li256ELb1ELb1ELb0ELb0EEENS1_19SingleTileSchedulerILb1ELb0ELb1ELi128EEEEEEEEEvNT_6ParamsE)
        /*0048*/ 	.short	0x0210
        /*004a*/ 	.short	0x0418


	//----- nvinfo : EIATTR_SW_WAR
	.align		4
.L_296:
        /*004c*/ 	.byte	0x04, 0x36
        /*004e*/ 	.short	(.L_298 - .L_297)
.L_297:
        /*0050*/ 	.word	0x00000008
.L_298:


//--------------------- .nv.info._ZN7cutlass13device_kernelIN5flash19enable_sm80_to_sm89INS1_16FlashAttnFwdSm80INS1_25CollectiveMainloopFwdSm80ILi8ELi1ELb0EN4cute5tupleIJNS5_1CILi128EEENS7_ILi96EEENS7_ILi256EEEEEELi256ENS_10bfloat16_tEfNS_4arch4Sm80ELb1ELb0ELb0ELb0ELb1ELb0ELb1ELb0EEENS1_21CollectiveEpilogueFwdINS6_IJS8_SA_S9_EEENS6_IJNS7_ILi1EEESI_SI_EEESC_SE_Li256ELb0ELb1ELb0ELb0EEENS1_30DynamicPersistentTileSchedulerILi256ELi256ELb0ELb1ELb0EEEEEEEEEvNT_6ParamsE --------------------------
	.section	.nv.info._ZN7cutlass13device_kernelIN5flash19enable_sm80_to_sm89INS1_16FlashAttnFwdSm80INS1_25CollectiveMainloopFwdSm80ILi8ELi1ELb0EN4cute5tupleIJNS5_1CILi128EEENS7_ILi96EEENS7_ILi256EEEEEELi256ENS_10bfloat16_tEfNS_4arch4Sm80ELb1ELb0ELb0ELb0ELb1ELb0ELb1ELb0EEENS1_21CollectiveEpilogueFwdINS6_IJS8_SA_S9_EEENS6_IJNS7_ILi1EEESI_SI_EEESC_SE_Li256ELb0ELb1ELb0ELb0EEENS1_30DynamicPersistentTileSchedulerILi256ELi256ELb0ELb1ELb0EEEEEEEEEvNT_6ParamsE,"",@"SHT_CUDA_INFO"
	.sectionflags	@""
	.align	4


	//----- nvinfo : EIATTR_CUDA_API_VERSION
	.align		4
        /*0000*/ 	.byte	0x04, 0x37
        /*0002*/ 	.short	(.L_300 - .L_299)
.L_299:
        /*0004*/ 	.word	0x00000082


	//----- nvinfo : EIATTR_KPARAM_INFO
	.align		4
.L_300:
        /*0008*/ 	.byte	0x04, 0x17
        /*000a*/ 	.short	(.L_302 - .L_301)
.L_301:
        /*000c*/ 	.word	0x00000000
        /*0010*/ 	.short	0x0000
        /*0012*/ 	.short	0x0000
        /*0014*/ 	.byte	0x00, 0xf0, 0xa1, 0x10


	//----- nvinfo : EIATTR_SPARSE_MMA_MASK
	.align		4
.L_302:
        /*0018*/ 	.byte	0x03, 0x50
        /*001a*/ 	.short	0x0000


	//----- nvinfo : EIATTR_MAXREG_COUNT
	.align		4
        /*001c*/ 	.byte	0x03, 0x1b
        /*001e*/ 	.short	0x00ff


	//----- nvinfo : EIATTR_MERCURY_ISA_VERSION
	.align		4
        /*0020*/ 	.byte	0x03, 0x5f
        /*0022*/ 	.short	0x0101


	//----- nvinfo : EIATTR_EXIT_INSTR_OFFSETS
	.align		4
        /*0024*/ 	.byte	0x04, 0x1c
        /*0026*/ 	.short	(.L_304 - .L_303)


	//   ....[0]....
.L_303:
        /*0028*/ 	.word	0x00000010


	//----- nvinfo : EIATTR_MAX_THREADS
	.align		4
.L_304:
        /*002c*/ 	.byte	0x04, 0x05
        /*002e*/ 	.short	(.L_306 - .L_305)
.L_305:
        /*0030*/ 	.word	0x00000100
        /*0034*/ 	.word	0x00000001
        /*0038*/ 	.word	0x00000001


	//----- nvinfo : EIATTR_CBANK_PARAM_SIZE
	.align		4
.L_306:
        /*003c*/ 	.byte	0x03, 0x19
        /*003e*/ 	.short	0x0428


	//----- nvinfo : EIATTR_PARAM_CBANK
	.align		4
        /*0040*/ 	.byte	0x04, 0x0a
        /*0042*/ 	.short	(.L_308 - .L_307)
	.align		4
.L_307:
        /*0044*/ 	.word	index@(.nv.constant0._ZN7cutlass13device_kernelIN5flash19enable_sm80_to_sm89INS1_16FlashAttnFwdSm80INS1_25CollectiveMainloopFwdSm80ILi8ELi1ELb0EN4cute5tupleIJNS5_1CILi128EEENS7_ILi96EEENS7_ILi256EEEEEELi256ENS_10bfloat16_tEfNS_4arch4Sm80ELb1ELb0ELb0ELb0ELb1ELb0ELb1ELb0EEENS1_21CollectiveEpilogueFwdINS6_IJS8_SA_S9_EEENS6_IJNS7_ILi1EEESI_SI_EEESC_SE_Li256ELb0ELb1ELb0ELb0EEENS1_30DynamicPersistentTileSchedulerILi256ELi256ELb0ELb1ELb0EEEEEEEEEvNT_6ParamsE)
        /*0048*/ 	.short	0x0210
        /*004a*/ 	.short	0x0428


	//----- nvinfo : EIATTR_SW_WAR
	.align		4
.L_308:
        /*004c*/ 	.byte	0x04, 0x36
        /*004e*/ 	.short	(.L_310 - .L_309)
.L_309:
        /*0050*/ 	.word	0x00000008
.L_310:


//--------------------- .nv.info._ZN7cutlass13device_kernelIN5flash19enable_sm80_to_sm89INS1_16FlashAttnFwdSm80INS1_25CollectiveMainloopFwdSm80ILi8ELi1ELb0EN4cute5tupleIJNS5_1CILi128EEENS7_ILi96EEENS7_ILi256EEEEEELi256ENS_10bfloat16_tEfNS_4arch4Sm80ELb1ELb0ELb0ELb1ELb1ELb0ELb1ELb0EEENS1_21CollectiveEpilogueFwdINS6_IJS8_SA_S9_EEENS6_IJNS7_ILi1EEESI_SI_EEESC_SE_Li256ELb1ELb1ELb0ELb0EEENS1_19SingleTileSchedulerILb1ELb0ELb1ELi128EEEEEEEEEvNT_6ParamsE --------------------------
	.section	.nv.info._ZN7cutlass13device_kernelIN5flash19enable_sm80_to_sm89INS1_16FlashAttnFwdSm80INS1_25CollectiveMainloopFwdSm80ILi8ELi1ELb0EN4cute5tupleIJNS5_1CILi128EEENS7_ILi96EEENS7_ILi256EEEEEELi256ENS_10bfloat16_tEfNS_4arch4Sm80ELb1ELb0ELb0ELb1ELb1ELb0ELb1ELb0EEENS1_21CollectiveEpilogueFwdINS6_IJS8_SA_S9_EEENS6_IJNS7_ILi1EEESI_SI_EEESC_SE_Li256ELb1ELb1ELb0ELb0EEENS1_19SingleTileSchedulerILb1ELb0ELb1ELi128EEEEEEEEEvNT_6ParamsE,"",@"SHT_CUDA_INFO"
	.sectionflags	@""
	.align	4


	//----- nvinfo : EIATTR_CUDA_API_VERSION
	.align		4
        /*0000*/ 	.byte	0x04, 0x37
        /*0002*/ 	.short	(.L_312 - .L_311)
.L_311:
        /*0004*/ 	.word	0x00000082


	//----- nvinfo : EIATTR_KPARAM_INFO
	.align		4
.L_312:
        /*0008*/ 	.byte	0x04, 0x17
        /*000a*/ 	.short	(.L_314 - .L_313)
.L_313:
        /*000c*/ 	.word	0x00000000
        /*0010*/ 	.short	0x0000
        /*0012*/ 	.short	0x0000
        /*0014*/ 	.byte	0x00, 0xf0, 0x61, 0x10


	//----- nvinfo : EIATTR_SPARSE_MMA_MASK
	.align		4
.L_314:
        /*0018*/ 	.byte	0x03, 0x50
        /*001a*/ 	.short	0x0000


	//----- nvinfo : EIATTR_MAXREG_COUNT
	.align		4
        /*001c*/ 	.byte	0x03, 0x1b
        /*001e*/ 	.short	0x00ff


	//----- nvinfo : EIATTR_MERCURY_ISA_VERSION
	.align		4
        /*0020*/ 	.byte	0x03, 0x5f
        /*0022*/ 	.short	0x0101


	//----- nvinfo : EIATTR_EXIT_INSTR_OFFSETS
	.align		4
        /*0024*/ 	.byte	0x04, 0x1c
        /*0026*/ 	.short	(.L_316 - .L_315)


	//   ....[0]....
.L_315:
        /*0028*/ 	.word	0x00000010


	//----- nvinfo : EIATTR_MAX_THREADS
	.align		4
.L_316:
        /*002c*/ 	.byte	0x04, 0x05
        /*002e*/ 	.short	(.L_318 - .L_317)
.L_317:
        /*0030*/ 	.word	0x00000100
        /*0034*/ 	.word	0x00000001
        /*0038*/ 	.word	0x00000001


	//----- nvinfo : EIATTR_CBANK_PARAM_SIZE
	.align		4
.L_318:
        /*003c*/ 	.byte	0x03, 0x19
        /*003e*/ 	.short	0x0418


	//----- nvinfo : EIATTR_PARAM_CBANK
	.align		4
        /*0040*/ 	.byte	0x04, 0x0a
        /*0042*/ 	.short	(.L_320 - .L_319)
	.align		4
.L_319:
        /*0044*/ 	.word	index@(.nv.constant0._ZN7cutlass13device_kernelIN5flash19enable_sm80_to_sm89INS1_16FlashAttnFwdSm80INS1_25CollectiveMainloopFwdSm80ILi8ELi1ELb0EN4cute5tupleIJNS5_1CILi128EEENS7_ILi96EEENS7_ILi256EEEEEELi256ENS_10bfloat16_tEfNS_4arch4Sm80ELb1ELb0ELb0ELb1ELb1ELb0ELb1ELb0EEENS1_21CollectiveEpilogueFwdINS6_IJS8_SA_S9_EEENS6_IJNS7_ILi1EEESI_SI_EEESC_SE_Li256ELb1ELb1ELb0ELb0EEENS1_19SingleTileSchedulerILb1ELb0ELb1ELi128EEEEEEEEEvNT_6ParamsE)
        /*0048*/ 	.short	0x0210
        /*004a*/ 	.short	0x0418


	//----- nvinfo : EIATTR_SW_WAR
	.align		4
.L_320:
        /*004c*/ 	.byte	0x04, 0x36
        /*004e*/ 	.short	(.L_322 - .L_321)
.L_321:
        /*0050*/ 	.word	0x00000008
.L_322:


//--------------------- .nv.info._ZN7cutlass13device_kernelIN5flash19enable_sm80_to_sm89INS1_16FlashAttnFwdSm80INS1_25CollectiveMainloopFwdSm80ILi8ELi1ELb0EN4cute5tupleIJNS5_1CILi128EEENS7_ILi48EEENS7_ILi256EEEEEELi256ENS_10bfloat16_tEfNS_4arch4Sm80ELb1ELb0ELb0ELb1ELb1ELb1ELb1ELb0EEENS1_21CollectiveEpilogueFwdINS6_IJS8_SA_S9_EEENS6_IJNS7_ILi1EEESI_SI_EEESC_SE_Li256ELb1ELb1ELb0ELb0EEENS1_19SingleTileSchedulerILb1ELb0ELb1ELi128EEEEEEEEEvNT_6ParamsE --------------------------
	.section	.nv.info._ZN7cutlass13device_kernelIN5flash19enable_sm80_to_sm89INS1_16FlashAttnFwdSm80INS1_25CollectiveMainloopFwdSm80ILi8ELi1ELb0EN4cute5tupleIJNS5_1CILi128EEENS7_ILi48EEENS7_ILi256EEEEEELi256ENS_10bfloat16_tEfNS_4arch4Sm80ELb1ELb0ELb0ELb1ELb1ELb1ELb1ELb0EEENS1_21CollectiveEpilogueFwdINS6_IJS8_SA_S9_EEENS6_IJNS7_ILi1EEESI_SI_EEESC_SE_Li256ELb1ELb1ELb0ELb0EEENS1_19SingleTileSchedulerILb1ELb0ELb1ELi128EEEEEEEEEvNT_6ParamsE,"",@"SHT_CUDA_INFO"
	.sectionflags	@""
	.align	4


	//----- nvinfo : EIATTR_CUDA_API_VERSION
	.align		4
        /*0000*/ 	.byte	0x04, 0x37
        /*0002*/ 	.short	(.L_324 - .L_323)
.L_323:
        /*0004*/ 	.word	0x00000082


	//----- nvinfo : EIATTR_KPARAM_INFO
	.align		4
.L_324:
        /*0008*/ 	.byte	0x04, 0x17
        /*000a*/ 	.short	(.L_326 - .L_325)
.L_325:
        /*000c*/ 	.word	0x00000000
        /*0010*/ 	.short	0x0000
        /*0012*/ 	.short	0x0000
        /*0014*/ 	.byte	0x00, 0xf0, 0x61, 0x10


	//----- nvinfo : EIATTR_SPARSE_MMA_MASK
	.align		4
.L_326:
        /*0018*/ 	.byte	0x03, 0x50
        /*001a*/ 	.short	0x0000


	//----- nvinfo : EIATTR_MAXREG_COUNT
	.align		4
        /*001c*/ 	.byte	0x03, 0x1b
        /*001e*/ 	.short	0x00ff


	//----- nvinfo : EIATTR_MERCURY_ISA_VERSION
	.align		4
        /*0020*/ 	.byte	0x03, 0x5f
        /*0022*/ 	.short	0x0101


	//----- nvinfo : EIATTR_EXIT_INSTR_OFFSETS
	.align		4
        /*0024*/ 	.byte	0x04, 0x1c
        /*0026*/ 	.short	(.L_328 - .L_327)


	//   ....[0]....
.L_327:
        /*0028*/ 	.word	0x00000010


	//----- nvinfo : EIATTR_MAX_THREADS
	.align		4
.L_328:
        /*002c*/ 	.byte	0x04, 0x05
        /*002e*/ 	.short	(.L_330 - .L_329)
.L_329:
        /*0030*/ 	.word	0x00000100
        /*0034*/ 	.word	0x00000001
        /*0038*/ 	.word	0x00000001


	//----- nvinfo : EIATTR_CBANK_PARAM_SIZE
	.align		4
.L_330:
        /*003c*/ 	.byte	0x03, 0x19
        /*003e*/ 	.short	0x0418


	//----- nvinfo : EIATTR_PARAM_CBANK
	.align		4
        /*0040*/ 	.byte	0x04, 0x0a
        /*0042*/ 	.short	(.L_332 - .L_331)
	.align		4
.L_331:
        /*0044*/ 	.word	index@(.nv.constant0._ZN7cutlass13device_kernelIN5flash19enable_sm80_to_sm89INS1_16FlashAttnFwdSm80INS1_25CollectiveMainloopFwdSm80ILi8ELi1ELb0EN4cute5tupleIJNS5_1CILi128EEENS7_ILi48EEENS7_ILi256EEEEEELi256ENS_10bfloat16_tEfNS_4arch4Sm80ELb1ELb0ELb0ELb1ELb1ELb1ELb1ELb0EEENS1_21CollectiveEpilogueFwdINS6_IJS8_SA_S9_EEENS6_IJNS7_ILi1EEESI_SI_EEESC_SE_Li256ELb1ELb1ELb0ELb0EEENS1_19SingleTileSchedulerILb1ELb0ELb1ELi128EEEEEEEEEvNT_6ParamsE)
        /*0048*/ 	.short	0x0210
        /*004a*/ 	.short	0x0418


	//----- nvinfo : EIATTR_SW_WAR
	.align		4
.L_332:
        /*004c*/ 	.byte	0x04, 0x36
        /*004e*/ 	.short	(.L_334 - .L_333)
.L_333:
        /*0050*/ 	.word	0x00000008
.L_334:


//--------------------- .nv.callgraph             --------------------------
	.section	.nv.callgraph,"",@"SHT_CUDA_CALLGRAPH"
	.align	4
	.sectionentsize	8
	.align		4
        /*0000*/ 	.word	0x00000000
	.align		4
        /*0004*/ 	.word	0xffffffff
	.align		4
        /*0008*/ 	.word	0x00000000
	.align		4
        /*000c*/ 	.word	0xfffffffe
	.align		4
        /*0010*/ 	.word	0x00000000
	.align		4
        /*0014*/ 	.word	0xfffffffd
	.align		4
        /*0018*/ 	.word	0x00000000
	.align		4
        /*001c*/ 	.word	0xfffffffc


//--------------------- .nv.constant4             --------------------------
	.section	.nv.constant4,"a",@progbits
	.align	8
	.align		8
.nv.constant4:
        /*0000*/ 	.dword	_ZN72_INTERNAL_fae0b772_36_flash_fwd_hdim256_bf16_paged_sm80_cu_b81ac279_36694cuda3std3__45__cpo5beginE
	.align		8
        /*0008*/ 	.dword	_ZN72_INTERNAL_fae0b772_36_flash_fwd_hdim256_bf16_paged_sm80_cu_b81ac279_36694cuda3std3__45__cpo3endE
	.align		8
        /*0010*/ 	.dword	_ZN72_INTERNAL_fae0b772_36_flash_fwd_hdim256_bf16_paged_sm80_cu_b81ac279_36694cuda3std3__45__cpo6cbeginE
	.align		8
        /*0018*/ 	.dword	_ZN72_INTERNAL_fae0b772_36_flash_fwd_hdim256_bf16_paged_sm80_cu_b81ac279_36694cuda3std3__45__cpo4cendE
	.align		8
        /*0020*/ 	.dword	_ZN72_INTERNAL_fae0b772_36_flash_fwd_hdim256_bf16_paged_sm80_cu_b81ac279_36694cuda3std3__474_GLOBAL__N__fae0b772_36_flash_fwd_hdim256_bf16_paged_sm80_cu_b81ac279_36696ignoreE
	.align		8
        /*0028*/ 	.dword	_ZN72_INTERNAL_fae0b772_36_flash_fwd_hdim256_bf16_paged_sm80_cu_b81ac279_36694cuda3std3__419piecewise_constructE
	.align		8
        /*0030*/ 	.dword	_ZN72_INTERNAL_fae0b772_36_flash_fwd_hdim256_bf16_paged_sm80_cu_b81ac279_36694cuda3std3__48in_placeE
	.align		8
        /*0038*/ 	.dword	_ZN72_INTERNAL_fae0b772_36_flash_fwd_hdim256_bf16_paged_sm80_cu_b81ac279_36694cuda3std6ranges3__45__cpo4swapE
	.align		8
        /*0040*/ 	.dword	_ZN72_INTERNAL_fae0b772_36_flash_fwd_hdim256_bf16_paged_sm80_cu_b81ac279_36694cuda3std6ranges3__45__cpo9iter_moveE
	.align		8
        /*0048*/ 	.dword	_ZN72_INTERNAL_fae0b772_36_flash_fwd_hdim256_bf16_paged_sm80_cu_b81ac279_36694cute7productE
	.align		8
        /*0050*/ 	.dword	_ZN72_INTERNAL_fae0b772_36_flash_fwd_hdim256_bf16_paged_sm80_cu_b81ac279_36694cute1_E


//--------------------- .text._ZN7cutlass13device_kernelIN5flash19enable_sm80_to_sm89INS1_16FlashAttnFwdSm80INS1_25CollectiveMainloopFwdSm80ILi8ELi1ELb1EN4cute5tupleIJNS5_1CILi128EEENS7_ILi64EEENS7_ILi256EEEEEELi256ENS_10bfloat16_tEfNS_4arch4Sm80ELb0ELb0ELb0ELb0ELb1ELb0ELb1ELb0EEENS1_21CollectiveEpilogueFwdINS6_IJS8_SA_S9_EEENS6_IJNS7_ILi1EEESI_SI_EEESC_SE_Li256ELb0ELb1ELb0ELb0EEENS1_19SingleTileSchedulerILb0ELb0ELb1ELi128EEEEEEEEEvNT_6ParamsE --------------------------
	.section	.text._ZN7cutlass13device_kernelIN5flash19enable_sm80_to_sm89INS1_16FlashAttnFwdSm80INS1_25CollectiveMainloopFwdSm80ILi8ELi1ELb1EN4cute5tupleIJNS5_1CILi128EEENS7_ILi64EEENS7_ILi256EEEEEELi256ENS_10bfloat16_tEfNS_4arch4Sm80ELb0ELb0ELb0ELb0ELb1ELb0ELb1ELb0EEENS1_21CollectiveEpilogueFwdINS6_IJS8_SA_S9_EEENS6_IJNS7_ILi1EEESI_SI_EEESC_SE_Li256ELb0ELb1ELb0ELb0EEENS1_19SingleTileSchedulerILb0ELb0ELb1ELi128EEEEEEEEEvNT_6ParamsE,"ax",@progbits
	.align	128
.text._ZN7cutlass13device_kernelIN5flash19enable_sm80_to_sm89INS1_16FlashAttnFwdSm80INS1_25CollectiveMainloopFwdSm80ILi8ELi1ELb1EN4cute5tupleIJNS5_1CILi128EEENS7_ILi64EEENS7_ILi256EEEEEELi256ENS_10bfloat16_tEfNS_4arch4Sm80ELb0ELb0ELb0ELb0ELb1ELb0ELb1ELb0EEENS1_21CollectiveEpilogueFwdINS6_IJS8_SA_S9_EEENS6_IJNS7_ILi1EEESI_SI_EEESC_SE_Li256ELb0ELb1ELb0ELb0EEENS1_19SingleTileSchedulerILb0ELb0ELb1ELi128EEEEEEEEEvNT_6ParamsE:
        .type           _ZN7cutlass13device_kernelIN5flash19enable_sm80_to_sm89INS1_16FlashAttnFwdSm80INS1_25CollectiveMainloopFwdSm80ILi8ELi1ELb1EN4cute5tupleIJNS5_1CILi128EEENS7_ILi64EEENS7_ILi256EEEEEELi256ENS_10bfloat16_tEfNS_4arch4Sm80ELb0ELb0ELb0ELb0ELb1ELb0ELb1ELb0EEENS1_21CollectiveEpilogueFwdINS6_IJS8_SA_S9_EEENS6_IJNS7_ILi1EEESI_SI_EEESC_SE_Li256ELb0ELb1ELb0ELb0EEENS1_19SingleTileSchedulerILb0ELb0ELb1ELi128EEEEEEEEEvNT_6ParamsE,@function
        .size           _ZN7cutlass13device_kernelIN5flash19enable_sm80_to_sm89INS1_16FlashAttnFwdSm80INS1_25CollectiveMainloopFwdSm80ILi8ELi1ELb1EN4cute5tupleIJNS5_1CILi128EEENS7_ILi64EEENS7_ILi256EEEEEELi256ENS_10bfloat16_tEfNS_4arch4Sm80ELb0ELb0ELb0ELb0ELb1ELb0ELb1ELb0EEENS1_21CollectiveEpilogueFwdINS6_IJS8_SA_S9_EEENS6_IJNS7_ILi1EEESI_SI_EEESC_SE_Li256ELb0ELb1ELb0ELb0EEENS1_19SingleTileSchedulerILb0ELb0ELb1ELi128EEEEEEEEEvNT_6ParamsE,(.L_x_18 - _ZN7cutlass13device_kernelIN5flash19enable_sm80_to_sm89INS1_16FlashAttnFwdSm80INS1_25CollectiveMainloopFwdSm80ILi8ELi1ELb1EN4cute5tupleIJNS5_1CILi128EEENS7_ILi64EEENS7_ILi256EEEEEELi256ENS_10bfloat16_tEfNS_4arch4Sm80ELb0ELb0ELb0ELb0ELb1ELb0ELb1ELb0EEENS1_21CollectiveEpilogueFwdINS6_IJS8_SA_S9_EEENS6_IJNS7_ILi1EEESI_SI_EEESC_SE_Li256ELb0ELb1ELb0ELb0EEENS1_19SingleTileSchedulerILb0ELb0ELb1ELi128EEEEEEEEEvNT_6ParamsE)
        .other          _ZN7cutlass13device_kernelIN5flash19enable_sm80_to_sm89INS1_16FlashAttnFwdSm80INS1_25CollectiveMainloopFwdSm80ILi8ELi1ELb1EN4cute5tupleIJNS5_1CILi128EEENS7_ILi64EEENS7_ILi256EEEEEELi256ENS_10bfloat16_tEfNS_4arch4Sm80ELb0ELb0ELb0ELb0ELb1ELb0ELb1ELb0EEENS1_21CollectiveEpilogueFwdINS6_IJS8_SA_S9_EEENS6_IJNS7_ILi1EEESI_SI_EEESC_SE_Li256ELb0ELb1ELb0ELb0EEENS1_19SingleTileSchedulerILb0ELb0ELb1ELi128EEEEEEEEEvNT_6ParamsE,@"STO_CUDA_ENTRY STV_DEFAULT"
_ZN7cutlass13device_kernelIN5flash19enable_sm80_to_sm89INS1_16FlashAttnFwdSm80INS1_25CollectiveMainloopFwdSm80ILi8ELi1ELb1EN4cute5tupleIJNS5_1CILi128EEENS7_ILi64EEENS7_ILi256EEEEEELi256ENS_10bfloat16_tEfNS_4arch4Sm80ELb0ELb0ELb0ELb0ELb1ELb0ELb1ELb0EEENS1_21CollectiveEpilogueFwdINS6_IJS8_SA_S9_EEENS6_IJNS7_ILi1EEESI_SI_EEESC_SE_Li256ELb0ELb1ELb0ELb0EEENS1_19SingleTileSchedulerILb0ELb0ELb1ELi128EEEEEEEEEvNT_6ParamsE:
[----:B------:R-:W-:Y:S01]  /*0000*/  LDC R1, c[0x0][0x28] ;  /* 0x00000a00ff017b82 */ /* 0x000fe20000000800 */
[----:B------:R-:W-:Y:S05]  /*0010*/  EXIT ;  /* 0x000000000000794d */ /* 0x000fea0003800000 */
.L_x_0:
[----:B------:R-:W-:-:S00]  /*0020*/  BRA `(.L_x_0) ;  /* 0xfffffffc00fc7947 */ /* 0x000fc0000383ffff */
[----:B------:R-:W-:-:S00]  /*0030*/  NOP ;  /* 0x0000000000007918 */ /* 0x000fc00000000000 */
        /* <DEDUP_REMOVED lines=12> */
.L_x_18:


//--------------------- .text._ZN7cutlass13device_kernelIN5flash19enable_sm80_to_sm89INS1_16FlashAttnFwdSm80INS1_25CollectiveMainloopFwdSm80ILi8ELi1ELb1EN4cute5tupleIJNS5_1CILi128EEENS7_ILi64EEENS7_ILi256EEEEEELi256ENS_10bfloat16_tEfNS_4arch4Sm80ELb0ELb0ELb0ELb1ELb1ELb0ELb1ELb0EEENS1_21CollectiveEpilogueFwdINS6_IJS8_SA_S9_EEENS6_IJNS7_ILi1EEESI_SI_EEESC_SE_Li256ELb1ELb1ELb0ELb0EEENS1_19SingleTileSchedulerILb1ELb0ELb1ELi128EEEEEEEEEvNT_6ParamsE --------------------------
	.section	.text._ZN7cutlass13device_kernelIN5flash19enable_sm80_to_sm89INS1_16FlashAttnFwdSm80INS1_25CollectiveMainloopFwdSm80ILi8ELi1ELb1EN4cute5tupleIJNS5_1CILi128EEENS7_ILi64EEENS7_ILi256EEEEEELi256ENS_10bfloat16_tEfNS_4arch4Sm80ELb0ELb0ELb0ELb1ELb1ELb0ELb1ELb0EEENS1_21CollectiveEpilogueFwdINS6_IJS8_SA_S9_EEENS6_IJNS7_ILi1EEESI_SI_EEESC_SE_Li256ELb1ELb1ELb0ELb0EEENS1_19SingleTileSchedulerILb1ELb0ELb1ELi128EEEEEEEEEvNT_6ParamsE,"ax",@progbits
	.align	128
.text._ZN7cutlass13device_kernelIN5flash19enable_sm80_to_sm89INS1_16FlashAttnFwdSm80INS1_25CollectiveMainloopFwdSm80ILi8ELi1ELb1EN4cute5tupleIJNS5_1CILi128EEENS7_ILi64EEENS7_ILi256EEEEEELi256ENS_10bfloat16_tEfNS_4arch4Sm80ELb0ELb0ELb0ELb1ELb1ELb0ELb1ELb0EEENS1_21CollectiveEpilogueFwdINS6_IJS8_SA_S9_EEENS6_IJNS7_ILi1EEESI_SI_EEESC_SE_Li256ELb1ELb1ELb0ELb0EEENS1_19SingleTileSchedulerILb1ELb0ELb1ELi128EEEEEEEEEvNT_6ParamsE:
        .type           _ZN7cutlass13device_kernelIN5flash19enable_sm80_to_sm89INS1_16FlashAttnFwdSm80INS1_25CollectiveMainloopFwdSm80ILi8ELi1ELb1EN4cute5tupleIJNS5_1CILi128EEENS7_ILi64EEENS7_ILi256EEEEEELi256ENS_10bfloat16_tEfNS_4arch4Sm80ELb0ELb0ELb0ELb1ELb1ELb0ELb1ELb0EEENS1_21CollectiveEpilogueFwdINS6_IJS8_SA_S9_EEENS6_IJNS7_ILi1EEESI_SI_EEESC_SE_Li256ELb1ELb1ELb0ELb0EEENS1_19SingleTileSchedulerILb1ELb0ELb1ELi128EEEEEEEEEvNT_6ParamsE,@function
        .size           _ZN7cutlass13device_kernelIN5flash19enable_sm80_to_sm89INS1_16FlashAttnFwdSm80INS1_25CollectiveMainloopFwdSm80ILi8ELi1ELb1EN4cute5tupleIJNS5_1CILi128EEENS7_ILi64EEENS7_ILi256EEEEEELi256ENS_10bfloat16_tEfNS_4arch4Sm80ELb0ELb0ELb0ELb1ELb1ELb0ELb1ELb0EEENS1_21CollectiveEpilogueFwdINS6_IJS8_SA_S9_EEENS6_IJNS7_ILi1EEESI_SI_EEESC_SE_Li256ELb1ELb1ELb0ELb0EEENS1_19SingleTileSchedulerILb1ELb0ELb1ELi128EEEEEEEEEvNT_6ParamsE,(.L_x_19 - _ZN7cutlass13device_kernelIN5flash19enable_sm80_to_sm89INS1_16FlashAttnFwdSm80INS1_25CollectiveMainloopFwdSm80ILi8ELi1ELb1EN4cute5tupleIJNS5_1CILi128EEENS7_ILi64EEENS7_ILi256EEEEEELi256ENS_10bfloat16_tEfNS_4arch4Sm80ELb0ELb0ELb0ELb1ELb1ELb0ELb1ELb0EEENS1_21CollectiveEpilogueFwdINS6_IJS8_SA_S9_EEENS6_IJNS7_ILi1EEESI_SI_EEESC_SE_Li256ELb1ELb1ELb0ELb0EEENS1_19SingleTileSchedulerILb1ELb0ELb1ELi128EEEEEEEEEvNT_6ParamsE)
        .other          _ZN7cutlass13device_kernelIN5flash19enable_sm80_to_sm89INS1_16FlashAttnFwdSm80INS1_25CollectiveMainloopFwdSm80ILi8ELi1ELb1EN4cute5tupleIJNS5_1CILi128EEENS7_ILi64EEENS7_ILi256EEEEEELi256ENS_10bfloat16_tEfNS_4arch4Sm80ELb0ELb0ELb0ELb1ELb1ELb0ELb1ELb0EEENS1_21CollectiveEpilogueFwdINS6_IJS8_SA_S9_EEENS6_IJNS7_ILi1EEESI_SI_EEESC_SE_Li256ELb1ELb1ELb0ELb0EEENS1_19SingleTileSchedulerILb1ELb0ELb1ELi128EEEEEEEEEvNT_6ParamsE,@"STO_CUDA_ENTRY STV_DEFAULT"
_ZN7cutlass13device_kernelIN5flash19enable_sm80_to_sm89INS1_16FlashAttnFwdSm80INS1_25CollectiveMainloopFwdSm80ILi8ELi1ELb1EN4cute5tupleIJNS5_1CILi128EEENS7_ILi64EEENS7_ILi256EEEEEELi256ENS_10bfloat16_tEfNS_4arch4Sm80ELb0ELb0ELb0ELb1ELb1ELb0ELb1ELb0EEENS1_21CollectiveEpilogueFwdINS6_IJS8_SA_S9_EEENS6_IJNS7_ILi1EEESI_SI_EEESC_SE_Li256ELb1ELb1ELb0ELb0EEENS1_19SingleTileSchedulerILb1ELb0ELb1ELi128EEEEEEEEEvNT_6ParamsE:
[----:B------:R-:W-:Y:S01]  /*0000*/  LDC R1, c[0x0][0x28] ;  /* 0x00000a00ff017b82 */ /* 0x000fe20000000800 */
[----:B------:R-:W-:Y:S05]  /*0010*/  EXIT ;  /* 0x000000000000794d */ /* 0x000fea0003800000 */
.L_x_1:
        /* <DEDUP_REMOVED lines=14> */
.L_x_19:


//--------------------- .text._ZN7cutlass13device_kernelIN5flash19enable_sm80_to_sm89INS1_16FlashAttnFwdSm80INS1_25CollectiveMainloopFwdSm80ILi8ELi1ELb0EN4cute5tupleIJNS5_1CILi128EEENS7_ILi32EEENS7_ILi256EEEEEELi256ENS_10bfloat16_tEfNS_4arch4Sm80ELb0ELb0ELb0ELb1ELb1ELb1ELb1ELb0EEENS1_21CollectiveEpilogueFwdINS6_IJS8_SA_S9_EEENS6_IJNS7_ILi1EEESI_SI_EEESC_SE_Li256ELb1ELb1ELb0ELb0EEENS1_19SingleTileSchedulerILb1ELb0ELb1ELi128EEEEEEEEEvNT_6ParamsE --------------------------
	.section	.text._ZN7cutlass13device_kernelIN5flash19enable_sm80_to_sm89INS1_16FlashAttnFwdSm80INS1_25CollectiveMainloopFwdSm80ILi8ELi1ELb0EN4cute5tupleIJNS5_1CILi128EEENS7_ILi32EEENS7_ILi256EEEEEELi256ENS_10bfloat16_tEfNS_4arch4Sm80ELb0ELb0ELb0ELb1ELb1ELb1ELb1ELb0EEENS1_21CollectiveEpilogueFwdINS6_IJS8_SA_S9_EEENS6_IJNS7_ILi1EEESI_SI_EEESC_SE_Li256ELb1ELb1ELb0ELb0EEENS1_19SingleTileSchedulerILb1ELb0ELb1ELi128EEEEEEEEEvNT_6ParamsE,"ax",@progbits
	.align	128
.text._ZN7cutlass13device_kernelIN5flash19enable_sm80_to_sm89INS1_16FlashAttnFwdSm80INS1_25CollectiveMainloopFwdSm80ILi8ELi1ELb0EN4cute5tupleIJNS5_1CILi128EEENS7_ILi32EEENS7_ILi256EEEEEELi256ENS_10bfloat16_tEfNS_4arch4Sm80ELb0ELb0ELb0ELb1ELb1ELb1ELb1ELb0EEENS1_21CollectiveEpilogueFwdINS6_IJS8_SA_S9_EEENS6_IJNS7_ILi1EEESI_SI_EEESC_SE_Li256ELb1ELb1ELb0ELb0EEENS1_19SingleTileSchedulerILb1ELb0ELb1ELi128EEEEEEEEEvNT_6ParamsE:
        .type           _ZN7cutlass13device_kernelIN5flash19enable_sm80_to_sm89INS1_16FlashAttnFwdSm80INS1_25CollectiveMainloopFwdSm80ILi8ELi1ELb0EN4cute5tupleIJNS5_1CILi128EEENS7_ILi32EEENS7_ILi256EEEEEELi256ENS_10bfloat16_tEfNS_4arch4Sm80ELb0ELb0ELb0ELb1ELb1ELb1ELb1ELb0EEENS1_21CollectiveEpilogueFwdINS6_IJS8_SA_S9_EEENS6_IJNS7_ILi1EEESI_SI_EEESC_SE_Li256ELb1ELb1ELb0ELb0EEENS1_19SingleTileSchedulerILb1ELb0ELb1ELi128EEEEEEEEEvNT_6ParamsE,@function
        .size           _ZN7cutlass13device_kernelIN5flash19enable_sm80_to_sm89INS1_16FlashAttnFwdSm80INS1_25CollectiveMainloopFwdSm80ILi8ELi1ELb0EN4cute5tupleIJNS5_1CILi128EEENS7_ILi32EEENS7_ILi256EEEEEELi256ENS_10bfloat16_tEfNS_4arch4Sm80ELb0ELb0ELb0ELb1ELb1ELb1ELb1ELb0EEENS1_21CollectiveEpilogueFwdINS6_IJS8_SA_S9_EEENS6_IJNS7_ILi1EEESI_SI_EEESC_SE_Li256ELb1ELb1ELb0ELb0EEENS1_19SingleTileSchedulerILb1ELb0ELb1ELi128EEEEEEEEEvNT_6ParamsE,(.L_x_20 - _ZN7cutlass13device_kernelIN5flash19enable_sm80_to_sm89INS1_16FlashAttnFwdSm80INS1_25CollectiveMainloopFwdSm80ILi8ELi1ELb0EN4cute5tupleIJNS5_1CILi128EEENS7_ILi32EEENS7_ILi256EEEEEELi256ENS_10bfloat16_tEfNS_4arch4Sm80ELb0ELb0ELb0ELb1ELb1ELb1ELb1ELb0EEENS1_21CollectiveEpilogueFwdINS6_IJS8_SA_S9_EEENS6_IJNS7_ILi1EEESI_SI_EEESC_SE_Li256ELb1ELb1ELb0ELb0EEENS1_19SingleTileSchedulerILb1ELb0ELb1ELi128EEEEEEEEEvNT_6ParamsE)
        .other          _ZN7cutlass13device_kernelIN5flash19enable_sm80_to_sm89INS1_16FlashAttnFwdSm80INS1_25CollectiveMainloopFwdSm80ILi8ELi1ELb0EN4cute5tupleIJNS5_1CILi128EEENS7_ILi32EEENS7_ILi256EEEEEELi256ENS_10bfloat16_tEfNS_4arch4Sm80ELb0ELb0ELb0ELb1ELb1ELb1ELb1ELb0EEENS1_21CollectiveEpilogueFwdINS6_IJS8_SA_S9_EEENS6_IJNS7_ILi1EEESI_SI_EEESC_SE_Li256ELb1ELb1ELb0ELb0EEENS1_19SingleTileSchedulerILb1ELb0ELb1ELi128EEEEEEEEEvNT_6ParamsE,@"STO_CUDA_ENTRY STV_DEFAULT"
_ZN7cutlass13device_kernelIN5flash19enable_sm80_to_sm89INS1_16FlashAttnFwdSm80INS1_25CollectiveMainloopFwdSm80ILi8ELi1ELb0EN4cute5tupleIJNS5_1CILi128EEENS7_ILi32EEENS7_ILi256EEEEEELi256ENS_10bfloat16_tEfNS_4arch4Sm80ELb0ELb0ELb0ELb1ELb1ELb1ELb1ELb0EEENS1_21CollectiveEpilogueFwdINS6_IJS8_SA_S9_EEENS6_IJNS7_ILi1EEESI_SI_EEESC_SE_Li256ELb1ELb1ELb0ELb0EEENS1_19SingleTileSchedulerILb1ELb0ELb1ELi128EEEEEEEEEvNT_6ParamsE:
[----:B------:R-:W-:Y:S01]  /*0000*/  LDC R1, c[0x0][0x28] ;  /* 0x00000a00ff017b82 */ /* 0x000fe20000000800 */
[----:B------:R-:W-:Y:S05]  /*0010*/  EXIT ;  /* 0x000000000000794d */ /* 0x000fea0003800000 */
.L_x_2:
        /* <DEDUP_REMOVED lines=14> */
.L_x_20:


//--------------------- .text._ZN7cutlass13device_kernelIN5flash19enable_sm80_to_sm89INS1_16FlashAttnFwdSm80INS1_25CollectiveMainloopFwdSm80ILi8ELi1ELb1EN4cute5tupleIJNS5_1CILi128EEENS7_ILi48EEENS7_ILi256EEEEEELi256ENS_10bfloat16_tEfNS_4arch4Sm80ELb0ELb1ELb0ELb0ELb1ELb0ELb1ELb0EEENS1_21CollectiveEpilogueFwdINS6_IJS8_SA_S9_EEENS6_IJNS7_ILi1EEESI_SI_EEESC_SE_Li256ELb0ELb1ELb0ELb0EEENS1_19SingleTileSchedulerILb0ELb0ELb1ELi128EEEEEEEEEvNT_6ParamsE --------------------------
	.section	.text._ZN7cutlass13device_kernelIN5flash19enable_sm80_to_sm89INS1_16FlashAttnFwdSm80INS1_25CollectiveMainloopFwdSm80ILi8ELi1ELb1EN4cute5tupleIJNS5_1CILi128EEENS7_ILi48EEENS7_ILi256EEEEEELi256ENS_10bfloat16_tEfNS_4arch4Sm80ELb0ELb1ELb0ELb0ELb1ELb0ELb1ELb0EEENS1_21CollectiveEpilogueFwdINS6_IJS8_SA_S9_EEENS6_IJNS7_ILi1EEESI_SI_EEESC_SE_Li256ELb0ELb1ELb0ELb0EEENS1_19SingleTileSchedulerILb0ELb0ELb1ELi128EEEEEEEEEvNT_6ParamsE,"ax",@progbits
	.align	128
.text._ZN7cutlass13device_kernelIN5flash19enable_sm80_to_sm89INS1_16FlashAttnFwdSm80INS1_25CollectiveMainloopFwdSm80ILi8ELi1ELb1EN4cute5tupleIJNS5_1CILi128EEENS7_ILi48EEENS7_ILi256EEEEEELi256ENS_10bfloat16_tEfNS_4arch4Sm80ELb0ELb1ELb0ELb0ELb1ELb0ELb1ELb0EEENS1_21CollectiveEpilogueFwdINS6_IJS8_SA_S9_EEENS6_IJNS7_ILi1EEESI_SI_EEESC_SE_Li256ELb0ELb1ELb0ELb0EEENS1_19SingleTileSchedulerILb0ELb0ELb1ELi128EEEEEEEEEvNT_6ParamsE:
        .type           _ZN7cutlass13device_kernelIN5flash19enable_sm80_to_sm89INS1_16FlashAttnFwdSm80INS1_25CollectiveMainloopFwdSm80ILi8ELi1ELb1EN4cute5tupleIJNS5_1CILi128EEENS7_ILi48EEENS7_ILi256EEEEEELi256ENS_10bfloat16_tEfNS_4arch4Sm80ELb0ELb1ELb0ELb0ELb1ELb0ELb1ELb0EEENS1_21CollectiveEpilogueFwdINS6_IJS8_SA_S9_EEENS6_IJNS7_ILi1EEESI_SI_EEESC_SE_Li256ELb0ELb1ELb0ELb0EEENS1_19SingleTileSchedulerILb0ELb0ELb1ELi128EEEEEEEEEvNT_6ParamsE,@function
        .size           _ZN7cutlass13device_kernelIN5flash19enable_sm80_to_sm89INS1_16FlashAttnFwdSm80INS1_25CollectiveMainloopFwdSm80ILi8ELi1ELb1EN4cute5tupleIJNS5_1CILi128EEENS7_ILi48EEENS7_ILi256EEEEEELi256ENS_10bfloat16_tEfNS_4arch4Sm80ELb0ELb1ELb0ELb0ELb1ELb0ELb1ELb0EEENS1_21CollectiveEpilogueFwdINS6_IJS8_SA_S9_EEENS6_IJNS7_ILi1EEESI_SI_EEESC_SE_Li256ELb0ELb1ELb0ELb0EEENS1_19SingleTileSchedulerILb0ELb0ELb1ELi128EEEEEEEEEvNT_6ParamsE,(.L_x_21 - _ZN7cutlass13device_kernelIN5flash19enable_sm80_to_sm89INS1_16FlashAttnFwdSm80INS1_25CollectiveMainloopFwdSm80ILi8ELi1ELb1EN4cute5tupleIJNS5_1CILi128EEENS7_ILi48EEENS7_ILi256EEEEEELi256ENS_10bfloat16_tEfNS_4arch4Sm80ELb0ELb1ELb0ELb0ELb1ELb0ELb1ELb0EEENS1_21CollectiveEpilogueFwdINS6_IJS8_SA_S9_EEENS6_IJNS7_ILi1EEESI_SI_EEESC_SE_Li256ELb0ELb1ELb0ELb0EEENS1_19SingleTileSchedulerILb0ELb0ELb1ELi128EEEEEEEEEvNT_6ParamsE)
        .other          _ZN7cutlass13device_kernelIN5flash19enable_sm80_to_sm89INS1_16FlashAttnFwdSm80INS1_25CollectiveMainloopFwdSm80ILi8ELi1ELb1EN4cute5tupleIJNS5_1CILi128EEENS7_ILi48EEENS7_ILi256EEEEEELi256ENS_10bfloat16_tEfNS_4arch4Sm80ELb0ELb1ELb0ELb0ELb1ELb0ELb1ELb0EEENS1_21CollectiveEpilogueFwdINS6_IJS8_SA_S9_EEENS6_IJNS7_ILi1EEESI_SI_EEESC_SE_Li256ELb0ELb1ELb0ELb0EEENS1_19SingleTileSchedulerILb0ELb0ELb1ELi128EEEEEEEEEvNT_6ParamsE,@"STO_CUDA_ENTRY STV_DEFAULT"
_ZN7cutlass13device_kernelIN5flash19enable_sm80_to_sm89INS1_16FlashAttnFwdSm80INS1_25CollectiveMainloopFwdSm80ILi8ELi1ELb1EN4cute5tupleIJNS5_1CILi128EEENS7_ILi48EEENS7_ILi256EEEEEELi256ENS_10bfloat16_tEfNS_4arch4Sm80ELb0ELb1ELb0ELb0ELb1ELb0ELb1ELb0EEENS1_21CollectiveEpilogueFwdINS6_IJS8_SA_S9_EEENS6_IJNS7_ILi1EEESI_SI_EEESC_SE_Li256ELb0ELb1ELb0ELb0EEENS1_19SingleTileSchedulerILb0ELb0ELb1ELi128EEEEEEEEEvNT_6ParamsE:
[----:B------:R-:W-:Y:S01]  /*0000*/  LDC R1, c[0x0][0x28] ;  /* 0x00000a00ff017b82 */ /* 0x000fe20000000800 */
[----:B------:R-:W-:Y:S05]  /*0010*/  EXIT ;  /* 0x000000000000794d */ /* 0x000fea0003800000 */
.L_x_3:
        /* <DEDUP_REMOVED lines=14> */
.L_x_21:


//--------------------- .text._ZN7cutlass13device_kernelIN5flash19enable_sm80_to_sm89INS1_16FlashAttnFwdSm80INS1_25CollectiveMainloopFwdSm80ILi8ELi1ELb1EN4cute5tupleIJNS5_1CILi128EEENS7_ILi48EEENS7_ILi256EEEEEELi256ENS_10bfloat16_tEfNS_4arch4Sm80ELb0ELb1ELb0ELb1ELb1ELb0ELb1ELb0EEENS1_21CollectiveEpilogueFwdINS6_IJS8_SA_S9_EEENS6_IJNS7_ILi1EEESI_SI_EEESC_SE_Li256ELb1ELb1ELb0ELb0EEENS1_19SingleTileSchedulerILb1ELb0ELb1ELi128EEEEEEEEEvNT_6ParamsE --------------------------
	.section	.text._ZN7cutlass13device_kernelIN5flash19enable_sm80_to_sm89INS1_16FlashAttnFwdSm80INS1_25CollectiveMainloopFwdSm80ILi8ELi1ELb1EN4cute5tupleIJNS5_1CILi128EEENS7_ILi48EEENS7_ILi256EEEEEELi256ENS_10bfloat16_tEfNS_4arch4Sm80ELb0ELb1ELb0ELb1ELb1ELb0ELb1ELb0EEENS1_21CollectiveEpilogueFwdINS6_IJS8_SA_S9_EEENS6_IJNS7_ILi1EEESI_SI_EEESC_SE_Li256ELb1ELb1ELb0ELb0EEENS1_19SingleTileSchedulerILb1ELb0ELb1ELi128EEEEEEEEEvNT_6ParamsE,"ax",@progbits
	.align	128
.text._ZN7cutlass13device_kernelIN5flash19enable_sm80_to_sm89INS1_16FlashAttnFwdSm80INS1_25CollectiveMainloopFwdSm80ILi8ELi1ELb1EN4cute5tupleIJNS5_1CILi128EEENS7_ILi48EEENS7_ILi256EEEEEELi256ENS_10bfloat16_tEfNS_4arch4Sm80ELb0ELb1ELb0ELb1ELb1ELb0ELb1ELb0EEENS1_21CollectiveEpilogueFwdINS6_IJS8_SA_S9_EEENS6_IJNS7_ILi1EEESI_SI_EEESC_SE_Li256ELb1ELb1ELb0ELb0EEENS1_19SingleTileSchedulerILb1ELb0ELb1ELi128EEEEEEEEEvNT_6ParamsE:
        .type           _ZN7cutlass13device_kernelIN5flash19enable_sm80_to_sm89INS1_16FlashAttnFwdSm80INS1_25CollectiveMainloopFwdSm80ILi8ELi1ELb1EN4cute5tupleIJNS5_1CILi128EEENS7_ILi48EEENS7_ILi256EEEEEELi256ENS_10bfloat16_tEfNS_4arch4Sm80ELb0ELb1ELb0ELb1ELb1ELb0ELb1ELb0EEENS1_21CollectiveEpilogueFwdINS6_IJS8_SA_S9_EEENS6_IJNS7_ILi1EEESI_SI_EEESC_SE_Li256ELb1ELb1ELb0ELb0EEENS1_19SingleTileSchedulerILb1ELb0ELb1ELi128EEEEEEEEEvNT_6ParamsE,@function
        .size           _ZN7cutlass13device_kernelIN5flash19enable_sm80_to_sm89INS1_16FlashAttnFwdSm80INS1_25CollectiveMainloopFwdSm80ILi8ELi1ELb1EN4cute5tupleIJNS5_1CILi128EEENS7_ILi48EEENS7_ILi256EEEEEELi256ENS_10bfloat16_tEfNS_4arch4Sm80ELb0ELb1ELb0ELb1ELb1ELb0ELb1ELb0EEENS1_21CollectiveEpilogueFwdINS6_IJS8_SA_S9_EEENS6_IJNS7_ILi1EEESI_SI_EEESC_SE_Li256ELb1ELb1ELb0ELb0EEENS1_19SingleTileSchedulerILb1ELb0ELb1ELi128EEEEEEEEEvNT_6ParamsE,(.L_x_22 - _ZN7cutlass13device_kernelIN5flash19enable_sm80_to_sm89INS1_16FlashAttnFwdSm80INS1_25CollectiveMainloopFwdSm80ILi8ELi1ELb1EN4cute5tupleIJNS5_1CILi128EEENS7_ILi48EEENS7_ILi256EEEEEELi256ENS_10bfloat16_tEfNS_4arch4Sm80ELb0ELb1ELb0ELb1ELb1ELb0ELb1ELb0EEENS1_21CollectiveEpilogueFwdINS6_IJS8_SA_S9_EEENS6_IJNS7_ILi1EEESI_SI_EEESC_SE_Li256ELb1ELb1ELb0ELb0EEENS1_19SingleTileSchedulerILb1ELb0ELb1ELi128EEEEEEEEEvNT_6ParamsE)
        .other          _ZN7cutlass13device_kernelIN5flash19enable_sm80_to_sm89INS1_16FlashAttnFwdSm80INS1_25CollectiveMainloopFwdSm80ILi8ELi1ELb1EN4cute5tupleIJNS5_1CILi128EEENS7_ILi48EEENS7_ILi256EEEEEELi256ENS_10bfloat16_tEfNS_4arch4Sm80ELb0ELb1ELb0ELb1ELb1ELb0ELb1ELb0EEENS1_21CollectiveEpilogueFwdINS6_IJS8_SA_S9_EEENS6_IJNS7_ILi1EEESI_SI_EEESC_SE_Li256ELb1ELb1ELb0ELb0EEENS1_19SingleTileSchedulerILb1ELb0ELb1ELi128EEEEEEEEEvNT_6ParamsE,@"STO_CUDA_ENTRY STV_DEFAULT"
_ZN7cutlass13device_kernelIN5flash19enable_sm80_to_sm89INS1_16FlashAttnFwdSm80INS1_25CollectiveMainloopFwdSm80ILi8ELi1ELb1EN4cute5tupleIJNS5_1CILi128EEENS7_ILi48EEENS7_ILi256EEEEEELi256ENS_10bfloat16_tEfNS_4arch4Sm80ELb0ELb1ELb0ELb1ELb1ELb0ELb1ELb0EEENS1_21CollectiveEpilogueFwdINS6_IJS8_SA_S9_EEENS6_IJNS7_ILi1EEESI_SI_EEESC_SE_Li256ELb1ELb1ELb0ELb0EEENS1_19SingleTileSchedulerILb1ELb0ELb1ELi128EEEEEEEEEvNT_6ParamsE:
[----:B------:R-:W-:Y:S01]  /*0000*/  LDC R1, c[0x0][0x28] ;  /* 0x00000a00ff017b82 */ /* 0x000fe20000000800 */
[----:B------:R-:W-:Y:S05]  /*0010*/  EXIT ;  /* 0x000000000000794d */ /* 0x000fea0003800000 */
.L_x_4:
        /* <DEDUP_REMOVED lines=14> */
.L_x_22:


//--------------------- .text._ZN7cutlass13device_kernelIN5flash19enable_sm80_to_sm89INS1_16FlashAttnFwdSm80INS1_25CollectiveMainloopFwdSm80ILi8ELi1ELb0EN4cute5tupleIJNS5_1CILi128EEENS7_ILi32EEENS7_ILi256EEEEEELi256ENS_10bfloat16_tEfNS_4arch4Sm80ELb0ELb1ELb0ELb1ELb1ELb1ELb1ELb0EEENS1_21CollectiveEpilogueFwdINS6_IJS8_SA_S9_EEENS6_IJNS7_ILi1EEESI_SI_EEESC_SE_Li256ELb1ELb1ELb0ELb0EEENS1_19SingleTileSchedulerILb1ELb0ELb1ELi128EEEEEEEEEvNT_6ParamsE --------------------------
	.section	.text._ZN7cutlass13device_kernelIN5flash19enable_sm80_to_sm89INS1_16FlashAttnFwdSm80INS1_25CollectiveMainloopFwdSm80ILi8ELi1ELb0EN4cute5tupleIJNS5_1CILi128EEENS7_ILi32EEENS7_ILi256EEEEEELi256ENS_10bfloat16_tEfNS_4arch4Sm80ELb0ELb1ELb0ELb1ELb1ELb1ELb1ELb0EEENS1_21CollectiveEpilogueFwdINS6_IJS8_SA_S9_EEENS6_IJNS7_ILi1EEESI_SI_EEESC_SE_Li256ELb1ELb1ELb0ELb0EEENS1_19SingleTileSchedulerILb1ELb0ELb1ELi128EEEEEEEEEvNT_6ParamsE,"ax",@progbits
	.align	128
.text._ZN7cutlass13device_kernelIN5flash19enable_sm80_to_sm89INS1_16FlashAttnFwdSm80INS1_25CollectiveMainloopFwdSm80ILi8ELi1ELb0EN4cute5tupleIJNS5_1CILi128EEENS7_ILi32EEENS7_ILi256EEEEEELi256ENS_10bfloat16_tEfNS_4arch4Sm80ELb0ELb1ELb0ELb1ELb1ELb1ELb1ELb0EEENS1_21CollectiveEpilogueFwdINS6_IJS8_SA_S9_EEENS6_IJNS7_ILi1EEESI_SI_EEESC_SE_Li256ELb1ELb1ELb0ELb0EEENS1_19SingleTileSchedulerILb1ELb0ELb1ELi128EEEEEEEEEvNT_6ParamsE:
        .type           _ZN7cutlass13device_kernelIN5flash19enable_sm80_to_sm89INS1_16FlashAttnFwdSm80INS1_25CollectiveMainloopFwdSm80ILi8ELi1ELb0EN4cute5tupleIJNS5_1CILi128EEENS7_ILi32EEENS7_ILi256EEEEEELi256ENS_10bfloat16_tEfNS_4arch4Sm80ELb0ELb1ELb0ELb1ELb1ELb1ELb1ELb0EEENS1_21CollectiveEpilogueFwdINS6_IJS8_SA_S9_EEENS6_IJNS7_ILi1EEESI_SI_EEESC_SE_Li256ELb1ELb1ELb0ELb0EEENS1_19SingleTileSchedulerILb1ELb0ELb1ELi128EEEEEEEEEvNT_6ParamsE,@function
        .size           _ZN7cutlass13device_kernelIN5flash19enable_sm80_to_sm89INS1_16FlashAttnFwdSm80INS1_25CollectiveMainloopFwdSm80ILi8ELi1ELb0EN4cute5tupleIJNS5_1CILi128EEENS7_ILi32EEENS7_ILi256EEEEEELi256ENS_10bfloat16_tEfNS_4arch4Sm80ELb0ELb1ELb0ELb1ELb1ELb1ELb1ELb0EEENS1_21CollectiveEpilogueFwdINS6_IJS8_SA_S9_EEENS6_IJNS7_ILi1EEESI_SI_EEESC_SE_Li256ELb1ELb1ELb0ELb0EEENS1_19SingleTileSchedulerILb1ELb0ELb1ELi128EEEEEEEEEvNT_6ParamsE,(.L_x_23 - _ZN7cutlass13device_kernelIN5flash19enable_sm80_to_sm89INS1_16FlashAttnFwdSm80INS1_25CollectiveMainloopFwdSm80ILi8ELi1ELb0EN4cute5tupleIJNS5_1CILi128EEENS7_ILi32EEENS7_ILi256EEEEEELi256ENS_10bfloat16_tEfNS_4arch4Sm80ELb0ELb1ELb0ELb1ELb1ELb1ELb1ELb0EEENS1_21CollectiveEpilogueFwdINS6_IJS8_SA_S9_EEENS6_IJNS7_ILi1EEESI_SI_EEESC_SE_Li256ELb1ELb1ELb0ELb0EEENS1_19SingleTileSchedulerILb1ELb0ELb1ELi128EEEEEEEEEvNT_6ParamsE)
        .other          _ZN7cutlass13device_kernelIN5flash19enable_sm80_to_sm89INS1_16FlashAttnFwdSm80INS1_25CollectiveMainloopFwdSm80ILi8ELi1ELb0EN4cute5tupleIJNS5_1CILi128EEENS7_ILi32EEENS7_ILi256EEEEEELi256ENS_10bfloat16_tEfNS_4arch4Sm80ELb0ELb1ELb0ELb1ELb1ELb1ELb1ELb0EEENS1_21CollectiveEpilogueFwdINS6_IJS8_SA_S9_EEENS6_IJNS7_ILi1EEESI_SI_EEESC_SE_Li256ELb1ELb1ELb0ELb0EEENS1_19SingleTileSchedulerILb1ELb0ELb1ELi128EEEEEEEEEvNT_6ParamsE,@"STO_CUDA_ENTRY STV_DEFAULT"
_ZN7cutlass13device_kernelIN5flash19enable_sm80_to_sm89INS1_16FlashAttnFwdSm80INS1_25CollectiveMainloopFwdSm80ILi8ELi1ELb0EN4cute5tupleIJNS5_1CILi128EEENS7_ILi32EEENS7_ILi256EEEEEELi256ENS_10bfloat16_tEfNS_4arch4Sm80ELb0ELb1ELb0ELb1ELb1ELb1ELb1ELb0EEENS1_21CollectiveEpilogueFwdINS6_IJS8_SA_S9_EEENS6_IJNS7_ILi1EEESI_SI_EEESC_SE_Li256ELb1ELb1ELb0ELb0EEENS1_19SingleTileSchedulerILb1ELb0ELb1ELi128EEEEEEEEEvNT_6ParamsE:
[----:B------:R-:W-:Y:S01]  /*0000*/  LDC R1, c[0x0][0x28] ;  /* 0x00000a00ff017b82 */ /* 0x000fe20000000800 */
[----:B------:R-:W-:Y:S05]  /*0010*/  EXIT ;  /* 0x000000000000794d */ /* 0x000fea0003800000 */
.L_x_5:
        /* <DEDUP_REMOVED lines=14> */
.L_x_23:


//--------------------- .text._ZN7cutlass13device_kernelIN5flash19enable_sm80_to_sm89INS1_16FlashAttnFwdSm80INS1_25CollectiveMainloopFwdSm80ILi8ELi1ELb1EN4cute5tupleIJNS5_1CILi128EEENS7_ILi64EEENS7_ILi256EEEEEELi256ENS_10bfloat16_tEfNS_4arch4Sm80ELb1ELb0ELb0ELb0ELb1ELb0ELb1ELb0EEENS1_21CollectiveEpilogueFwdINS6_IJS8_SA_S9_EEENS6_IJNS7_ILi1EEESI_SI_EEESC_SE_Li256ELb0ELb1ELb0ELb0EEENS1_30DynamicPersistentTileSchedulerILi256ELi256ELb0ELb1ELb0EEEEEEEEEvNT_6ParamsE --------------------------
	.section	.text._ZN7cutlass13device_kernelIN5flash19enable_sm80_to_sm89INS1_16FlashAttnFwdSm80INS1_25CollectiveMainloopFwdSm80ILi8ELi1ELb1EN4cute5tupleIJNS5_1CILi128EEENS7_ILi64EEENS7_ILi256EEEEEELi256ENS_10bfloat16_tEfNS_4arch4Sm80ELb1ELb0ELb0ELb0ELb1ELb0ELb1ELb0EEENS1_21CollectiveEpilogueFwdINS6_IJS8_SA_S9_EEENS6_IJNS7_ILi1EEESI_SI_EEESC_SE_Li256ELb0ELb1ELb0ELb0EEENS1_30DynamicPersistentTileSchedulerILi256ELi256ELb0ELb1ELb0EEEEEEEEEvNT_6ParamsE,"ax",@progbits
	.align	128
.text._ZN7cutlass13device_kernelIN5flash19enable_sm80_to_sm89INS1_16FlashAttnFwdSm80INS1_25CollectiveMainloopFwdSm80ILi8ELi1ELb1EN4cute5tupleIJNS5_1CILi128EEENS7_ILi64EEENS7_ILi256EEEEEELi256ENS_10bfloat16_tEfNS_4arch4Sm80ELb1ELb0ELb0ELb0ELb1ELb0ELb1ELb0EEENS1_21CollectiveEpilogueFwdINS6_IJS8_SA_S9_EEENS6_IJNS7_ILi1EEESI_SI_EEESC_SE_Li256ELb0ELb1ELb0ELb0EEENS1_30DynamicPersistentTileSchedulerILi256ELi256ELb0ELb1ELb0EEEEEEEEEvNT_6ParamsE:
        .type           _ZN7cutlass13device_kernelIN5flash19enable_sm80_to_sm89INS1_16FlashAttnFwdSm80INS1_25CollectiveMainloopFwdSm80ILi8ELi1ELb1EN4cute5tupleIJNS5_1CILi128EEENS7_ILi64EEENS7_ILi256EEEEEELi256ENS_10bfloat16_tEfNS_4arch4Sm80ELb1ELb0ELb0ELb0ELb1ELb0ELb1ELb0EEENS1_21CollectiveEpilogueFwdINS6_IJS8_SA_S9_EEENS6_IJNS7_ILi1EEESI_SI_EEESC_SE_Li256ELb0ELb1ELb0ELb0EEENS1_30DynamicPersistentTileSchedulerILi256ELi256ELb0ELb1ELb0EEEEEEEEEvNT_6ParamsE,@function
        .size           _ZN7cutlass13device_kernelIN5flash19enable_sm80_to_sm89INS1_16FlashAttnFwdSm80INS1_25CollectiveMainloopFwdSm80ILi8ELi1ELb1EN4cute5tupleIJNS5_1CILi128EEENS7_ILi64EEENS7_ILi256EEEEEELi256ENS_10bfloat16_tEfNS_4arch4Sm80ELb1ELb0ELb0ELb0ELb1ELb0ELb1ELb0EEENS1_21CollectiveEpilogueFwdINS6_IJS8_SA_S9_EEENS6_IJNS7_ILi1EEESI_SI_EEESC_SE_Li256ELb0ELb1ELb0ELb0EEENS1_30DynamicPersistentTileSchedulerILi256ELi256ELb0ELb1ELb0EEEEEEEEEvNT_6ParamsE,(.L_x_24 - _ZN7cutlass13device_kernelIN5flash19enable_sm80_to_sm89INS1_16FlashAttnFwdSm80INS1_25CollectiveMainloopFwdSm80ILi8ELi1ELb1EN4cute5tupleIJNS5_1CILi128EEENS7_ILi64EEENS7_ILi256EEEEEELi256ENS_10bfloat16_tEfNS_4arch4Sm80ELb1ELb0ELb0ELb0ELb1ELb0ELb1ELb0EEENS1_21CollectiveEpilogueFwdINS6_IJS8_SA_S9_EEENS6_IJNS7_ILi1EEESI_SI_EEESC_SE_Li256ELb0ELb1ELb0ELb0EEENS1_30DynamicPersistentTileSchedulerILi256ELi256ELb0ELb1ELb0EEEEEEEEEvNT_6ParamsE)
        .other          _ZN7cutlass13device_kernelIN5flash19enable_sm80_to_sm89INS1_16FlashAttnFwdSm80INS1_25CollectiveMainloopFwdSm80ILi8ELi1ELb1EN4cute5tupleIJNS5_1CILi128EEENS7_ILi64EEENS7_ILi256EEEEEELi256ENS_10bfloat16_tEfNS_4arch4Sm80ELb1ELb0ELb0ELb0ELb1ELb0ELb1ELb0EEENS1_21CollectiveEpilogueFwdINS6_IJS8_SA_S9_EEENS6_IJNS7_ILi1EEESI_SI_EEESC_SE_Li256ELb0ELb1ELb0ELb0EEENS1_30DynamicPersistentTileSchedulerILi256ELi256ELb0ELb1ELb0EEEEEEEEEvNT_6ParamsE,@"STO_CUDA_ENTRY STV_DEFAULT"
_ZN7cutlass13device_kernelIN5flash19enable_sm80_to_sm89INS1_16FlashAttnFwdSm80INS1_25CollectiveMainloopFwdSm80ILi8ELi1ELb1EN4cute5tupleIJNS5_1CILi128EEENS7_ILi64EEENS7_ILi256EEEEEELi256ENS_10bfloat16_tEfNS_4arch4Sm80ELb1ELb0ELb0ELb0ELb1ELb0ELb1ELb0EEENS1_21CollectiveEpilogueFwdINS6_IJS8_SA_S9_EEENS6_IJNS7_ILi1EEESI_SI_EEESC_SE_Li256ELb0ELb1ELb0ELb0EEENS1_30DynamicPersistentTileSchedulerILi256ELi256ELb0ELb1ELb0EEEEEEEEEvNT_6ParamsE:
[----:B------:R-:W-:Y:S01]  /*0000*/  LDC R1, c[0x0][0x28] ;  /* 0x00000a00ff017b82 */ /* 0x000fe20000000800 */
[----:B------:R-:W-:Y:S05]  /*0010*/  EXIT ;  /* 0x000000000000794d */ /* 0x000fea0003800000 */
.L_x_6:
        /* <DEDUP_REMOVED lines=14> */
.L_x_24:


//--------------------- .text._ZN7cutlass13device_kernelIN5flash19enable_sm80_to_sm89INS1_16FlashAttnFwdSm80INS1_25CollectiveMainloopFwdSm80ILi8ELi1ELb1EN4cute5tupleIJNS5_1CILi128EEENS7_ILi64EEENS7_ILi256EEEEEELi256ENS_10bfloat16_tEfNS_4arch4Sm80ELb1ELb0ELb0ELb1ELb1ELb0ELb1ELb0EEENS1_21CollectiveEpilogueFwdINS6_IJS8_SA_S9_EEENS6_IJNS7_ILi1EEESI_SI_EEESC_SE_Li256ELb1ELb1ELb0ELb0EEENS1_19SingleTileSchedulerILb1ELb0ELb1ELi128EEEEEEEEEvNT_6ParamsE --------------------------
	.section	.text._ZN7cutlass13device_kernelIN5flash19enable_sm80_to_sm89INS1_16FlashAttnFwdSm80INS1_25CollectiveMainloopFwdSm80ILi8ELi1ELb1EN4cute5tupleIJNS5_1CILi128EEENS7_ILi64EEENS7_ILi256EEEEEELi256ENS_10bfloat16_tEfNS_4arch4Sm80ELb1ELb0ELb0ELb1ELb1ELb0ELb1ELb0EEENS1_21CollectiveEpilogueFwdINS6_IJS8_SA_S9_EEENS6_IJNS7_ILi1EEESI_SI_EEESC_SE_Li256ELb1ELb1ELb0ELb0EEENS1_19SingleTileSchedulerILb1ELb0ELb1ELi128EEEEEEEEEvNT_6ParamsE,"ax",@progbits
	.align	128
.text._ZN7cutlass13device_kernelIN5flash19enable_sm80_to_sm89INS1_16FlashAttnFwdSm80INS1_25CollectiveMainloopFwdSm80ILi8ELi1ELb1EN4cute5tupleIJNS5_1CILi128EEENS7_ILi64EEENS7_ILi256EEEEEELi256ENS_10bfloat16_tEfNS_4arch4Sm80ELb1ELb0ELb0ELb1ELb1ELb0ELb1ELb0EEENS1_21CollectiveEpilogueFwdINS6_IJS8_SA_S9_EEENS6_IJNS7_ILi1EEESI_SI_EEESC_SE_Li256ELb1ELb1ELb0ELb0EEENS1_19SingleTileSchedulerILb1ELb0ELb1ELi128EEEEEEEEEvNT_6ParamsE:
        .type           _ZN7cutlass13device_kernelIN5flash19enable_sm80_to_sm89INS1_16FlashAttnFwdSm80INS1_25CollectiveMainloopFwdSm80ILi8ELi1ELb1EN4cute5tupleIJNS5_1CILi128EEENS7_ILi64EEENS7_ILi256EEEEEELi256ENS_10bfloat16_tEfNS_4arch4Sm80ELb1ELb0ELb0ELb1ELb1ELb0ELb1ELb0EEENS1_21CollectiveEpilogueFwdINS6_IJS8_SA_S9_EEENS6_IJNS7_ILi1EEESI_SI_EEESC_SE_Li256ELb1ELb1ELb0ELb0EEENS1_19SingleTileSchedulerILb1ELb0ELb1ELi128EEEEEEEEEvNT_6ParamsE,@function
        .size           _ZN7cutlass13device_kernelIN5flash19enable_sm80_to_sm89INS1_16FlashAttnFwdSm80INS1_25CollectiveMainloopFwdSm80ILi8ELi1ELb1EN4cute5tupleIJNS5_1CILi128EEENS7_ILi64EEENS7_ILi256EEEEEELi256ENS_10bfloat16_tEfNS_4arch4Sm80ELb1ELb0ELb0ELb1ELb1ELb0ELb1ELb0EEENS1_21CollectiveEpilogueFwdINS6_IJS8_SA_S9_EEENS6_IJNS7_ILi1EEESI_SI_EEESC_SE_Li256ELb1ELb1ELb0ELb0EEENS1_19SingleTileSchedulerILb1ELb0ELb1ELi128EEEEEEEEEvNT_6ParamsE,(.L_x_25 - _ZN7cutlass13device_kernelIN5flash19enable_sm80_to_sm89INS1_16FlashAttnFwdSm80INS1_25CollectiveMainloopFwdSm80ILi8ELi1ELb1EN4cute5tupleIJNS5_1CILi128EEENS7_ILi64EEENS7_ILi256EEEEEELi256ENS_10bfloat16_tEfNS_4arch4Sm80ELb1ELb0ELb0ELb1ELb1ELb0ELb1ELb0EEENS1_21CollectiveEpilogueFwdINS6_IJS8_SA_S9_EEENS6_IJNS7_ILi1EEESI_SI_EEESC_SE_Li256ELb1ELb1ELb0ELb0EEENS1_19SingleTileSchedulerILb1ELb0ELb1ELi128EEEEEEEEEvNT_6ParamsE)
        .other          _ZN7cutlass13device_kernelIN5flash19enable_sm80_to_sm89INS1_16FlashAttnFwdSm80INS1_25CollectiveMainloopFwdSm80ILi8ELi1ELb1EN4cute5tupleIJNS5_1CILi128EEENS7_ILi64EEENS7_ILi256EEEEEELi256ENS_10bfloat16_tEfNS_4arch4Sm80ELb1ELb0ELb0ELb1ELb1ELb0ELb1ELb0EEENS1_21CollectiveEpilogueFwdINS6_IJS8_SA_S9_EEENS6_IJNS7_ILi1EEESI_SI_EEESC_SE_Li256ELb1ELb1ELb0ELb0EEENS1_19SingleTileSchedulerILb1ELb0ELb1ELi128EEEEEEEEEvNT_6ParamsE,@"STO_CUDA_ENTRY STV_DEFAULT"
_ZN7cutlass13device_kernelIN5flash19enable_sm80_to_sm89INS1_16FlashAttnFwdSm80INS1_25CollectiveMainloopFwdSm80ILi8ELi1ELb1EN4cute5tupleIJNS5_1CILi128EEENS7_ILi64EEENS7_ILi256EEEEEELi256ENS_10bfloat16_tEfNS_4arch4Sm80ELb1ELb0ELb0ELb1ELb1ELb0ELb1ELb0EEENS1_21CollectiveEpilogueFwdINS6_IJS8_SA_S9_EEENS6_IJNS7_ILi1EEESI_SI_EEESC_SE_Li256ELb1ELb1ELb0ELb0EEENS1_19SingleTileSchedulerILb1ELb0ELb1ELi128EEEEEEEEEvNT_6ParamsE:
[----:B------:R-:W-:Y:S01]  /*0000*/  LDC R1, c[0x0][0x28] ;  /* 0x00000a00ff017b82 */ /* 0x000fe20000000800 */
[----:B------:R-:W-:Y:S05]  /*0010*/  EXIT ;  /* 0x000000000000794d */ /* 0x000fea0003800000 */
.L_x_7:
        /* <DEDUP_REMOVED lines=14> */
.L_x_25:


//--------------------- .text._ZN7cutlass13device_kernelIN5flash19enable_sm80_to_sm89INS1_16FlashAttnFwdSm80INS1_25CollectiveMainloopFwdSm80ILi8ELi1ELb0EN4cute5tupleIJNS5_1CILi128EEENS7_ILi32EEENS7_ILi256EEEEEELi256ENS_10bfloat16_tEfNS_4arch4Sm80ELb1ELb0ELb0ELb1ELb1ELb1ELb1ELb0EEENS1_21CollectiveEpilogueFwdINS6_IJS8_SA_S9_EEENS6_IJNS7_ILi1EEESI_SI_EEESC_SE_Li256ELb1ELb1ELb0ELb0EEENS1_19SingleTileSchedulerILb1ELb0ELb1ELi128EEEEEEEEEvNT_6ParamsE --------------------------
	.section	.text._ZN7cutlass13device_kernelIN5flash19enable_sm80_to_sm89INS1_16FlashAttnFwdSm80INS1_25CollectiveMainloopFwdSm80ILi8ELi1ELb0EN4cute5tupleIJNS5_1CILi128EEENS7_ILi32EEENS7_ILi256EEEEEELi256ENS_10bfloat16_tEfNS_4arch4Sm80ELb1ELb0ELb0ELb1ELb1ELb1ELb1ELb0EEENS1_21CollectiveEpilogueFwdINS6_IJS8_SA_S9_EEENS6_IJNS7_ILi1EEESI_SI_EEESC_SE_Li256ELb1ELb1ELb0ELb0EEENS1_19SingleTileSchedulerILb1ELb0ELb1ELi128EEEEEEEEEvNT_6ParamsE,"ax",@progbits
	.align	128
.text._ZN7cutlass13device_kernelIN5flash19enable_sm80_to_sm89INS1_16FlashAttnFwdSm80INS1_25CollectiveMainloopFwdSm80ILi8ELi1ELb0EN4cute5tupleIJNS5_1CILi128EEENS7_ILi32EEENS7_ILi256EEEEEELi256ENS_10bfloat16_tEfNS_4arch4Sm80ELb1ELb0ELb0ELb1ELb1ELb1ELb1ELb0EEENS1_21CollectiveEpilogueFwdINS6_IJS8_SA_S9_EEENS6_IJNS7_ILi1EEESI_SI_EEESC_SE_Li256ELb1ELb1ELb0ELb0EEENS1_19SingleTileSchedulerILb1ELb0ELb1ELi128EEEEEEEEEvNT_6ParamsE:
        .type           _ZN7cutlass13device_kernelIN5flash19enable_sm80_to_sm89INS1_16FlashAttnFwdSm80INS1_25CollectiveMainloopFwdSm80ILi8ELi1ELb0EN4cute5tupleIJNS5_1CILi128EEENS7_ILi32EEENS7_ILi256EEEEEELi256ENS_10bfloat16_tEfNS_4arch4Sm80ELb1ELb0ELb0ELb1ELb1ELb1ELb1ELb0EEENS1_21CollectiveEpilogueFwdINS6_IJS8_SA_S9_EEENS6_IJNS7_ILi1EEESI_SI_EEESC_SE_Li256ELb1ELb1ELb0ELb0EEENS1_19SingleTileSchedulerILb1ELb0ELb1ELi128EEEEEEEEEvNT_6ParamsE,@function
        .size           _ZN7cutlass13device_kernelIN5flash19enable_sm80_to_sm89INS1_16FlashAttnFwdSm80INS1_25CollectiveMainloopFwdSm80ILi8ELi1ELb0EN4cute5tupleIJNS5_1CILi128EEENS7_ILi32EEENS7_ILi256EEEEEELi256ENS_10bfloat16_tEfNS_4arch4Sm80ELb1ELb0ELb0ELb1ELb1ELb1ELb1ELb0EEENS1_21CollectiveEpilogueFwdINS6_IJS8_SA_S9_EEENS6_IJNS7_ILi1EEESI_SI_EEESC_SE_Li256ELb1ELb1ELb0ELb0EEENS1_19SingleTileSchedulerILb1ELb0ELb1ELi128EEEEEEEEEvNT_6ParamsE,(.L_x_26 - _ZN7cutlass13device_kernelIN5flash19enable_sm80_to_sm89INS1_16FlashAttnFwdSm80INS1_25CollectiveMainloopFwdSm80ILi8ELi1ELb0EN4cute5tupleIJNS5_1CILi128EEENS7_ILi32EEENS7_ILi256EEEEEELi256ENS_10bfloat16_tEfNS_4arch4Sm80ELb1ELb0ELb0ELb1ELb1ELb1ELb1ELb0EEENS1_21CollectiveEpilogueFwdINS6_IJS8_SA_S9_EEENS6_IJNS7_ILi1EEESI_SI_EEESC_SE_Li256ELb1ELb1ELb0ELb0EEENS1_19SingleTileSchedulerILb1ELb0ELb1ELi128EEEEEEEEEvNT_6ParamsE)
        .other          _ZN7cutlass13device_kernelIN5flash19enable_sm80_to_sm89INS1_16FlashAttnFwdSm80INS1_25CollectiveMainloopFwdSm80ILi8ELi1ELb0EN4cute5tupleIJNS5_1CILi128EEENS7_ILi32EEENS7_ILi256EEEEEELi256ENS_10bfloat16_tEfNS_4arch4Sm80ELb1ELb0ELb0ELb1ELb1ELb1ELb1ELb0EEENS1_21CollectiveEpilogueFwdINS6_IJS8_SA_S9_EEENS6_IJNS7_ILi1EEESI_SI_EEESC_SE_Li256ELb1ELb1ELb0ELb0EEENS1_19SingleTileSchedulerILb1ELb0ELb1ELi128EEEEEEEEEvNT_6ParamsE,@"STO_CUDA_ENTRY STV_DEFAULT"
_ZN7cutlass13device_kernelIN5flash19enable_sm80_to_sm89INS1_16FlashAttnFwdSm80INS1_25CollectiveMainloopFwdSm80ILi8ELi1ELb0EN4cute5tupleIJNS5_1CILi128EEENS7_ILi32EEENS7_ILi256EEEEEELi256ENS_10bfloat16_tEfNS_4arch4Sm80ELb1ELb0ELb0ELb1ELb1ELb1ELb1ELb0EEENS1_21CollectiveEpilogueFwdINS6_IJS8_SA_S9_EEENS6_IJNS7_ILi1EEESI_SI_EEESC_SE_Li256ELb1ELb1ELb0ELb0EEENS1_19SingleTileSchedulerILb1ELb0ELb1ELi128EEEEEEEEEvNT_6ParamsE:
[----:B------:R-:W-:Y:S01]  /*0000*/  LDC R1, c[0x0][0x28] ;  /* 0x00000a00ff017b82 */ /* 0x000fe20000000800 */
[----:B------:R-:W-:Y:S05]  /*0010*/  EXIT ;  /* 0x000000000000794d */ /* 0x000fea0003800000 */
.L_x_8:
        /* <DEDUP_REMOVED lines=14> */
.L_x_26:


//--------------------- .text._ZN7cutlass13device_kernelIN5flash19enable_sm80_to_sm89INS1_16FlashAttnFwdSm80INS1_25CollectiveMainloopFwdSm80ILi8ELi1ELb0EN4cute5tupleIJNS5_1CILi128EEENS7_ILi96EEENS7_ILi256EEEEEELi256ENS_10bfloat16_tEfNS_4arch4Sm80ELb0ELb0ELb0ELb0ELb1ELb0ELb1ELb0EEENS1_21CollectiveEpilogueFwdINS6_IJS8_SA_S9_EEENS6_IJNS7_ILi1EEESI_SI_EEESC_SE_Li256ELb0ELb1ELb0ELb0EEENS1_19SingleTileSchedulerILb0ELb0ELb1ELi128EEEEEEEEEvNT_6ParamsE --------------------------
	.section	.text._ZN7cutlass13device_kernelIN5flash19enable_sm80_to_sm89INS1_16FlashAttnFwdSm80INS1_25CollectiveMainloopFwdSm80ILi8ELi1ELb0EN4cute5tupleIJNS5_1CILi128EEENS7_ILi96EEENS7_ILi256EEEEEELi256ENS_10bfloat16_tEfNS_4arch4Sm80ELb0ELb0ELb0ELb0ELb1ELb0ELb1ELb0EEENS1_21CollectiveEpilogueFwdINS6_IJS8_SA_S9_EEENS6_IJNS7_ILi1EEESI_SI_EEESC_SE_Li256ELb0ELb1ELb0ELb0EEENS1_19SingleTileSchedulerILb0ELb0ELb1ELi128EEEEEEEEEvNT_6ParamsE,"ax",@progbits
	.align	128
.text._ZN7cutlass13device_kernelIN5flash19enable_sm80_to_sm89INS1_16FlashAttnFwdSm80INS1_25CollectiveMainloopFwdSm80ILi8ELi1ELb0EN4cute5tupleIJNS5_1CILi128EEENS7_ILi96EEENS7_ILi256EEEEEELi256ENS_10bfloat16_tEfNS_4arch4Sm80ELb0ELb0ELb0ELb0ELb1ELb0ELb1ELb0EEENS1_21CollectiveEpilogueFwdINS6_IJS8_SA_S9_EEENS6_IJNS7_ILi1EEESI_SI_EEESC_SE_Li256ELb0ELb1ELb0ELb0EEENS1_19SingleTileSchedulerILb0ELb0ELb1ELi128EEEEEEEEEvNT_6ParamsE:
        .type           _ZN7cutlass13device_kernelIN5flash19enable_sm80_to_sm89INS1_16FlashAttnFwdSm80INS1_25CollectiveMainloopFwdSm80ILi8ELi1ELb0EN4cute5tupleIJNS5_1CILi128EEENS7_ILi96EEENS7_ILi256EEEEEELi256ENS_10bfloat16_tEfNS_4arch4Sm80ELb0ELb0ELb0ELb0ELb1ELb0ELb1ELb0EEENS1_21CollectiveEpilogueFwdINS6_IJS8_SA_S9_EEENS6_IJNS7_ILi1EEESI_SI_EEESC_SE_Li256ELb0ELb1ELb0ELb0EEENS1_19SingleTileSchedulerILb0ELb0ELb1ELi128EEEEEEEEEvNT_6ParamsE,@function
        .size           _ZN7cutlass13device_kernelIN5flash19enable_sm80_to_sm89INS1_16FlashAttnFwdSm80INS1_25CollectiveMainloopFwdSm80ILi8ELi1ELb0EN4cute5tupleIJNS5_1CILi128EEENS7_ILi96EEENS7_ILi256EEEEEELi256ENS_10bfloat16_tEfNS_4arch4Sm80ELb0ELb0ELb0ELb0ELb1ELb0ELb1ELb0EEENS1_21CollectiveEpilogueFwdINS6_IJS8_SA_S9_EEENS6_IJNS7_ILi1EEESI_SI_EEESC_SE_Li256ELb0ELb1ELb0ELb0EEENS1_19SingleTileSchedulerILb0ELb0ELb1ELi128EEEEEEEEEvNT_6ParamsE,(.L_x_27 - _ZN7cutlass13device_kernelIN5flash19enable_sm80_to_sm89INS1_16FlashAttnFwdSm80INS1_25CollectiveMainloopFwdSm80ILi8ELi1ELb0EN4cute5tupleIJNS5_1CILi128EEENS7_ILi96EEENS7_ILi256EEEEEELi256ENS_10bfloat16_tEfNS_4arch4Sm80ELb0ELb0ELb0ELb0ELb1ELb0ELb1ELb0EEENS1_21CollectiveEpilogueFwdINS6_IJS8_SA_S9_EEENS6_IJNS7_ILi1EEESI_SI_EEESC_SE_Li256ELb0ELb1ELb0ELb0EEENS1_19SingleTileSchedulerILb0ELb0ELb1ELi128EEEEEEEEEvNT_6ParamsE)
        .other          _ZN7cutlass13device_kernelIN5flash19enable_sm80_to_sm89INS1_16FlashAttnFwdSm80INS1_25CollectiveMainloopFwdSm80ILi8ELi1ELb0EN4cute5tupleIJNS5_1CILi128EEENS7_ILi96EEENS7_ILi256EEEEEELi256ENS_10bfloat16_tEfNS_4arch4Sm80ELb0ELb0ELb0ELb0ELb1ELb0ELb1ELb0EEENS1_21CollectiveEpilogueFwdINS6_IJS8_SA_S9_EEENS6_IJNS7_ILi1EEESI_SI_EEESC_SE_Li256ELb0ELb1ELb0ELb0EEENS1_19SingleTileSchedulerILb0ELb0ELb1ELi128EEEEEEEEEvNT_6ParamsE,@"STO_CUDA_ENTRY STV_DEFAULT"
_ZN7cutlass13device_kernelIN5flash19enable_sm80_to_sm89INS1_16FlashAttnFwdSm80INS1_25CollectiveMainloopFwdSm80ILi8ELi1ELb0EN4cute5tupleIJNS5_1CILi128EEENS7_ILi96EEENS7_ILi256EEEEEELi256ENS_10bfloat16_tEfNS_4arch4Sm80ELb0ELb0ELb0ELb0ELb1ELb0ELb1ELb0EEENS1_21CollectiveEpilogueFwdINS6_IJS8_SA_S9_EEENS6_IJNS7_ILi1EEESI_SI_EEESC_SE_Li256ELb0ELb1ELb0ELb0EEENS1_19SingleTileSchedulerILb0ELb0ELb1ELi128EEEEEEEEEvNT_6ParamsE:
[----:B------:R-:W-:Y:S01]  /*0000*/  LDC R1, c[0x0][0x28] ;  /* 0x00000a00ff017b82 */ /* 0x000fe20000000800 */
[----:B------:R-:W-:Y:S05]  /*0010*/  EXIT ;  /* 0x000000000000794d */ /* 0x000fea0003800000 */
.L_x_9:
        /* <DEDUP_REMOVED lines=14> */
.L_x_27:


//--------------------- .text._ZN7cutlass13device_kernelIN5flash19enable_sm80_to_sm89INS1_16FlashAttnFwdSm80INS1_25CollectiveMainloopFwdSm80ILi8ELi1ELb0EN4cute5tupleIJNS5_1CILi128EEENS7_ILi96EEENS7_ILi256EEEEEELi256ENS_10bfloat16_tEfNS_4arch4Sm80ELb0ELb0ELb0ELb1ELb1ELb0ELb1ELb0EEENS1_21CollectiveEpilogueFwdINS6_IJS8_SA_S9_EEENS6_IJNS7_ILi1EEESI_SI_EEESC_SE_Li256ELb1ELb1ELb0ELb0EEENS1_19SingleTileSchedulerILb1ELb0ELb1ELi128EEEEEEEEEvNT_6ParamsE --------------------------
	.section	.text._ZN7cutlass13device_kernelIN5flash19enable_sm80_to_sm89INS1_16FlashAttnFwdSm80INS1_25CollectiveMainloopFwdSm80ILi8ELi1ELb0EN4cute5tupleIJNS5_1CILi128EEENS7_ILi96EEENS7_ILi256EEEEEELi256ENS_10bfloat16_tEfNS_4arch4Sm80ELb0ELb0ELb0ELb1ELb1ELb0ELb1ELb0EEENS1_21CollectiveEpilogueFwdINS6_IJS8_SA_S9_EEENS6_IJNS7_ILi1EEESI_SI_EEESC_SE_Li256ELb1ELb1ELb0ELb0EEENS1_19SingleTileSchedulerILb1ELb0ELb1ELi128EEEEEEEEEvNT_6ParamsE,"ax",@progbits
	.align	128
.text._ZN7cutlass13device_kernelIN5flash19enable_sm80_to_sm89INS1_16FlashAttnFwdSm80INS1_25CollectiveMainloopFwdSm80ILi8ELi1ELb0EN4cute5tupleIJNS5_1CILi128EEENS7_ILi96EEENS7_ILi256EEEEEELi256ENS_10bfloat16_tEfNS_4arch4Sm80ELb0ELb0ELb0ELb1ELb1ELb0ELb1ELb0EEENS1_21CollectiveEpilogueFwdINS6_IJS8_SA_S9_EEENS6_IJNS7_ILi1EEESI_SI_EEESC_SE_Li256ELb1ELb1ELb0ELb0EEENS1_19SingleTileSchedulerILb1ELb0ELb1ELi128EEEEEEEEEvNT_6ParamsE:
        .type           _ZN7cutlass13device_kernelIN5flash19enable_sm80_to_sm89INS1_16FlashAttnFwdSm80INS1_25CollectiveMainloopFwdSm80ILi8ELi1ELb0EN4cute5tupleIJNS5_1CILi128EEENS7_ILi96EEENS7_ILi256EEEEEELi256ENS_10bfloat16_tEfNS_4arch4Sm80ELb0ELb0ELb0ELb1ELb1ELb0ELb1ELb0EEENS1_21CollectiveEpilogueFwdINS6_IJS8_SA_S9_EEENS6_IJNS7_ILi1EEESI_SI_EEESC_SE_Li256ELb1ELb1ELb0ELb0EEENS1_19SingleTileSchedulerILb1ELb0ELb1ELi128EEEEEEEEEvNT_6ParamsE,@function
        .size           _ZN7cutlass13device_kernelIN5flash19enable_sm80_to_sm89INS1_16FlashAttnFwdSm80INS1_25CollectiveMainloopFwdSm80ILi8ELi1ELb0EN4cute5tupleIJNS5_1CILi128EEENS7_ILi96EEENS7_ILi256EEEEEELi256ENS_10bfloat16_tEfNS_4arch4Sm80ELb0ELb0ELb0ELb1ELb1ELb0ELb1ELb0EEENS1_21CollectiveEpilogueFwdINS6_IJS8_SA_S9_EEENS6_IJNS7_ILi1EEESI_SI_EEESC_SE_Li256ELb1ELb1ELb0ELb0EEENS1_19SingleTileSchedulerILb1ELb0ELb1ELi128EEEEEEEEEvNT_6ParamsE,(.L_x_28 - _ZN7cutlass13device_kernelIN5flash19enable_sm80_to_sm89INS1_16FlashAttnFwdSm80INS1_25CollectiveMainloopFwdSm80ILi8ELi1ELb0EN4cute5tupleIJNS5_1CILi128EEENS7_ILi96EEENS7_ILi256EEEEEELi256ENS_10bfloat16_tEfNS_4arch4Sm80ELb0ELb0ELb0ELb1ELb1ELb0ELb1ELb0EEENS1_21CollectiveEpilogueFwdINS6_IJS8_SA_S9_EEENS6_IJNS7_ILi1EEESI_SI_EEESC_SE_Li256ELb1ELb1ELb0ELb0EEENS1_19SingleTileSchedulerILb1ELb0ELb1ELi128EEEEEEEEEvNT_6ParamsE)
        .other          _ZN7cutlass13device_kernelIN5flash19enable_sm80_to_sm89INS1_16FlashAttnFwdSm80INS1_25CollectiveMainloopFwdSm80ILi8ELi1ELb0EN4cute5tupleIJNS5_1CILi128EEENS7_ILi96EEENS7_ILi256EEEEEELi256ENS_10bfloat16_tEfNS_4arch4Sm80ELb0ELb0ELb0ELb1ELb1ELb0ELb1ELb0EEENS1_21CollectiveEpilogueFwdINS6_IJS8_SA_S9_EEENS6_IJNS7_ILi1EEESI_SI_EEESC_SE_Li256ELb1ELb1ELb0ELb0EEENS1_19SingleTileSchedulerILb1ELb0ELb1ELi128EEEEEEEEEvNT_6ParamsE,@"STO_CUDA_ENTRY STV_DEFAULT"
_ZN7cutlass13device_kernelIN5flash19enable_sm80_to_sm89INS1_16FlashAttnFwdSm80INS1_25CollectiveMainloopFwdSm80ILi8ELi1ELb0EN4cute5tupleIJNS5_1CILi128EEENS7_ILi96EEENS7_ILi256EEEEEELi256ENS_10bfloat16_tEfNS_4arch4Sm80ELb0ELb0ELb0ELb1ELb1ELb0ELb1ELb0EEENS1_21CollectiveEpilogueFwdINS6_IJS8_SA_S9_EEENS6_IJNS7_ILi1EEESI_SI_EEESC_SE_Li256ELb1ELb1ELb0ELb0EEENS1_19SingleTileSchedulerILb1ELb0ELb1ELi128EEEEEEEEEvNT_6ParamsE:
[----:B------:R-:W-:Y:S01]  /*0000*/  LDC R1, c[0x0][0x28] ;  /* 0x00000a00ff017b82 */ /* 0x000fe20000000800 */
[----:B------:R-:W-:Y:S05]  /*0010*/  EXIT ;  /* 0x000000000000794d */ /* 0x000fea0003800000 */
.L_x_10:
        /* <DEDUP_REMOVED lines=14> */
.L_x_28:


//--------------------- .text._ZN7cutlass13device_kernelIN5flash19enable_sm80_to_sm89INS1_16FlashAttnFwdSm80INS1_25CollectiveMainloopFwdSm80ILi8ELi1ELb0EN4cute5tupleIJNS5_1CILi128EEENS7_ILi48EEENS7_ILi256EEEEEELi256ENS_10bfloat16_tEfNS_4arch4Sm80ELb0ELb0ELb0ELb1ELb1ELb1ELb1ELb0EEENS1_21CollectiveEpilogueFwdINS6_IJS8_SA_S9_EEENS6_IJNS7_ILi1EEESI_SI_EEESC_SE_Li256ELb1ELb1ELb0ELb0EEENS1_19SingleTileSchedulerILb1ELb0ELb1ELi128EEEEEEEEEvNT_6ParamsE --------------------------
	.section	.text._ZN7cutlass13device_kernelIN5flash19enable_sm80_to_sm89INS1_16FlashAttnFwdSm80INS1_25CollectiveMainloopFwdSm80ILi8ELi1ELb0EN4cute5tupleIJNS5_1CILi128EEENS7_ILi48EEENS7_ILi256EEEEEELi256ENS_10bfloat16_tEfNS_4arch4Sm80ELb0ELb0ELb0ELb1ELb1ELb1ELb1ELb0EEENS1_21CollectiveEpilogueFwdINS6_IJS8_SA_S9_EEENS6_IJNS7_ILi1EEESI_SI_EEESC_SE_Li256ELb1ELb1ELb0ELb0EEENS1_19SingleTileSchedulerILb1ELb0ELb1ELi128EEEEEEEEEvNT_6ParamsE,"ax",@progbits
	.align	128
.text._ZN7cutlass13device_kernelIN5flash19enable_sm80_to_sm89INS1_16FlashAttnFwdSm80INS1_25CollectiveMainloopFwdSm80ILi8ELi1ELb0EN4cute5tupleIJNS5_1CILi128EEENS7_ILi48EEENS7_ILi256EEEEEELi256ENS_10bfloat16_tEfNS_4arch4Sm80ELb0ELb0ELb0ELb1ELb1ELb1ELb1ELb0EEENS1_21CollectiveEpilogueFwdINS6_IJS8_SA_S9_EEENS6_IJNS7_ILi1EEESI_SI_EEESC_SE_Li256ELb1ELb1ELb0ELb0EEENS1_19SingleTileSchedulerILb1ELb0ELb1ELi128EEEEEEEEEvNT_6ParamsE:
        .type           _ZN7cutlass13device_kernelIN5flash19enable_sm80_to_sm89INS1_16FlashAttnFwdSm80INS1_25CollectiveMainloopFwdSm80ILi8ELi1ELb0EN4cute5tupleIJNS5_1CILi128EEENS7_ILi48EEENS7_ILi256EEEEEELi256ENS_10bfloat16_tEfNS_4arch4Sm80ELb0ELb0ELb0ELb1ELb1ELb1ELb1ELb0EEENS1_21CollectiveEpilogueFwdINS6_IJS8_SA_S9_EEENS6_IJNS7_ILi1EEESI_SI_EEESC_SE_Li256ELb1ELb1ELb0ELb0EEENS1_19SingleTileSchedulerILb1ELb0ELb1ELi128EEEEEEEEEvNT_6ParamsE,@function
        .size           _ZN7cutlass13device_kernelIN5flash19enable_sm80_to_sm89INS1_16FlashAttnFwdSm80INS1_25CollectiveMainloopFwdSm80ILi8ELi1ELb0EN4cute5tupleIJNS5_1CILi128EEENS7_ILi48EEENS7_ILi256EEEEEELi256ENS_10bfloat16_tEfNS_4arch4Sm80ELb0ELb0ELb0ELb1ELb1ELb1ELb1ELb0EEENS1_21CollectiveEpilogueFwdINS6_IJS8_SA_S9_EEENS6_IJNS7_ILi1EEESI_SI_EEESC_SE_Li256ELb1ELb1ELb0ELb0EEENS1_19SingleTileSchedulerILb1ELb0ELb1ELi128EEEEEEEEEvNT_6ParamsE,(.L_x_29 - _ZN7cutlass13device_kernelIN5flash19enable_sm80_to_sm89INS1_16FlashAttnFwdSm80INS1_25CollectiveMainloopFwdSm80ILi8ELi1ELb0EN4cute5tupleIJNS5_1CILi128EEENS7_ILi48EEENS7_ILi256EEEEEELi256ENS_10bfloat16_tEfNS_4arch4Sm80ELb0ELb0ELb0ELb1ELb1ELb1ELb1ELb0EEENS1_21CollectiveEpilogueFwdINS6_IJS8_SA_S9_EEENS6_IJNS7_ILi1EEESI_SI_EEESC_SE_Li256ELb1ELb1ELb0ELb0EEENS1_19SingleTileSchedulerILb1ELb0ELb1ELi128EEEEEEEEEvNT_6ParamsE)
        .other          _ZN7cutlass13device_kernelIN5flash19enable_sm80_to_sm89INS1_16FlashAttnFwdSm80INS1_25CollectiveMainloopFwdSm80ILi8ELi1ELb0EN4cute5tupleIJNS5_1CILi128EEENS7_ILi48EEENS7_ILi256EEEEEELi256ENS_10bfloat16_tEfNS_4arch4Sm80ELb0ELb0ELb0ELb1ELb1ELb1ELb1ELb0EEENS1_21CollectiveEpilogueFwdINS6_IJS8_SA_S9_EEENS6_IJNS7_ILi1EEESI_SI_EEESC_SE_Li256ELb1ELb1ELb0ELb0EEENS1_19SingleTileSchedulerILb1ELb0ELb1ELi128EEEEEEEEEvNT_6ParamsE,@"STO_CUDA_ENTRY STV_DEFAULT"
_ZN7cutlass13device_kernelIN5flash19enable_sm80_to_sm89INS1_16FlashAttnFwdSm80INS1_25CollectiveMainloopFwdSm80ILi8ELi1ELb0EN4cute5tupleIJNS5_1CILi128EEENS7_ILi48EEENS7_ILi256EEEEEELi256ENS_10bfloat16_tEfNS_4arch4Sm80ELb0ELb0ELb0ELb1ELb1ELb1ELb1ELb0EEENS1_21CollectiveEpilogueFwdINS6_IJS8_SA_S9_EEENS6_IJNS7_ILi1EEESI_SI_EEESC_SE_Li256ELb1ELb1ELb0ELb0EEENS1_19SingleTileSchedulerILb1ELb0ELb1ELi128EEEEEEEEEvNT_6ParamsE:
[----:B------:R-:W-:Y:S01]  /*0000*/  LDC R1, c[0x0][0x28] ;  /* 0x00000a00ff017b82 */ /* 0x000fe20000000800 */
[----:B------:R-:W-:Y:S05]  /*0010*/  EXIT ;  /* 0x000000000000794d */ /* 0x000fea0003800000 */
.L_x_11:
        /* <DEDUP_REMOVED lines=14> */
.L_x_29:


//--------------------- .text._ZN7cutlass13device_kernelIN5flash19enable_sm80_to_sm89INS1_16FlashAttnFwdSm80INS1_25CollectiveMainloopFwdSm80ILi8ELi1ELb0EN4cute5tupleIJNS5_1CILi128EEENS7_ILi64EEENS7_ILi256EEEEEELi256ENS_10bfloat16_tEfNS_4arch4Sm80ELb0ELb1ELb0ELb0ELb1ELb0ELb1ELb0EEENS1_21CollectiveEpilogueFwdINS6_IJS8_SA_S9_EEENS6_IJNS7_ILi1EEESI_SI_EEESC_SE_Li256ELb0ELb1ELb0ELb0EEENS1_19SingleTileSchedulerILb0ELb0ELb1ELi128EEEEEEEEEvNT_6ParamsE --------------------------
	.section	.text._ZN7cutlass13device_kernelIN5flash19enable_sm80_to_sm89INS1_16FlashAttnFwdSm80INS1_25CollectiveMainloopFwdSm80ILi8ELi1ELb0EN4cute5tupleIJNS5_1CILi128EEENS7_ILi64EEENS7_ILi256EEEEEELi256ENS_10bfloat16_tEfNS_4arch4Sm80ELb0ELb1ELb0ELb0ELb1ELb0ELb1ELb0EEENS1_21CollectiveEpilogueFwdINS6_IJS8_SA_S9_EEENS6_IJNS7_ILi1EEESI_SI_EEESC_SE_Li256ELb0ELb1ELb0ELb0EEENS1_19SingleTileSchedulerILb0ELb0ELb1ELi128EEEEEEEEEvNT_6ParamsE,"ax",@progbits
	.align	128
.text._ZN7cutlass13device_kernelIN5flash19enable_sm80_to_sm89INS1_16FlashAttnFwdSm80INS1_25CollectiveMainloopFwdSm80ILi8ELi1ELb0EN4cute5tupleIJNS5_1CILi128EEENS7_ILi64EEENS7_ILi256EEEEEELi256ENS_10bfloat16_tEfNS_4arch4Sm80ELb0ELb1ELb0ELb0ELb1ELb0ELb1ELb0EEENS1_21CollectiveEpilogueFwdINS6_IJS8_SA_S9_EEENS6_IJNS7_ILi1EEESI_SI_EEESC_SE_Li256ELb0ELb1ELb0ELb0EEENS1_19SingleTileSchedulerILb0ELb0ELb1ELi128EEEEEEEEEvNT_6ParamsE:
        .type           _ZN7cutlass13device_kernelIN5flash19enable_sm80_to_sm89INS1_16FlashAttnFwdSm80INS1_25CollectiveMainloopFwdSm80ILi8ELi1ELb0EN4cute5tupleIJNS5_1CILi128EEENS7_ILi64EEENS7_ILi256EEEEEELi256ENS_10bfloat16_tEfNS_4arch4Sm80ELb0ELb1ELb0ELb0ELb1ELb0ELb1ELb0EEENS1_21CollectiveEpilogueFwdINS6_IJS8_SA_S9_EEENS6_IJNS7_ILi1EEESI_SI_EEESC_SE_Li256ELb0ELb1ELb0ELb0EEENS1_19SingleTileSchedulerILb0ELb0ELb1ELi128EEEEEEEEEvNT_6ParamsE,@function
        .size           _ZN7cutlass13device_kernelIN5flash19enable_sm80_to_sm89INS1_16FlashAttnFwdSm80INS1_25CollectiveMainloopFwdSm80ILi8ELi1ELb0EN4cute5tupleIJNS5_1CILi128EEENS7_ILi64EEENS7_ILi256EEEEEELi256ENS_10bfloat16_tEfNS_4arch4Sm80ELb0ELb1ELb0ELb0ELb1ELb0ELb1ELb0EEENS1_21CollectiveEpilogueFwdINS6_IJS8_SA_S9_EEENS6_IJNS7_ILi1EEESI_SI_EEESC_SE_Li256ELb0ELb1ELb0ELb0EEENS1_19SingleTileSchedulerILb0ELb0ELb1ELi128EEEEEEEEEvNT_6ParamsE,(.L_x_30 - _ZN7cutlass13device_kernelIN5flash19enable_sm80_to_sm89INS1_16FlashAttnFwdSm80INS1_25CollectiveMainloopFwdSm80ILi8ELi1ELb0EN4cute5tupleIJNS5_1CILi128EEENS7_ILi64EEENS7_ILi256EEEEEELi256ENS_10bfloat16_tEfNS_4arch4Sm80ELb0ELb1ELb0ELb0ELb1ELb0ELb1ELb0EEENS1_21CollectiveEpilogueFwdINS6_IJS8_SA_S9_EEENS6_IJNS7_ILi1EEESI_SI_EEESC_SE_Li256ELb0ELb1ELb0ELb0EEENS1_19SingleTileSchedulerILb0ELb0ELb1ELi128EEEEEEEEEvNT_6ParamsE)
        .other          _ZN7cutlass13device_kernelIN5flash19enable_sm80_to_sm89INS1_16FlashAttnFwdSm80INS1_25CollectiveMainloopFwdSm80ILi8ELi1ELb0EN4cute5tupleIJNS5_1CILi128EEENS7_ILi64EEENS7_ILi256EEEEEELi256ENS_10bfloat16_tEfNS_4arch4Sm80ELb0ELb1ELb0ELb0ELb1ELb0ELb1ELb0EEENS1_21CollectiveEpilogueFwdINS6_IJS8_SA_S9_EEENS6_IJNS7_ILi1EEESI_SI_EEESC_SE_Li256ELb0ELb1ELb0ELb0EEENS1_19SingleTileSchedulerILb0ELb0ELb1ELi128EEEEEEEEEvNT_6ParamsE,@"STO_CUDA_ENTRY STV_DEFAULT"
_ZN7cutlass13device_kernelIN5flash19enable_sm80_to_sm89INS1_16FlashAttnFwdSm80INS1_25CollectiveMainloopFwdSm80ILi8ELi1ELb0EN4cute5tupleIJNS5_1CILi128EEENS7_ILi64EEENS7_ILi256EEEEEELi256ENS_10bfloat16_tEfNS_4arch4Sm80ELb0ELb1ELb0ELb0ELb1ELb0ELb1ELb0EEENS1_21CollectiveEpilogueFwdINS6_IJS8_SA_S9_EEENS6_IJNS7_ILi1EEESI_SI_EEESC_SE_Li256ELb0ELb1ELb0ELb0EEENS1_19SingleTileSchedulerILb0ELb0ELb1ELi128EEEEEEEEEvNT_6ParamsE:
[----:B------:R-:W-:Y:S01]  /*0000*/  LDC R1, c[0x0][0x28] ;  /* 0x00000a00ff017b82 */ /* 0x000fe20000000800 */
[----:B------:R-:W-:Y:S05]  /*0010*/  EXIT ;  /* 0x000000000000794d */ /* 0x000fea0003800000 */
.L_x_12:
        /* <DEDUP_REMOVED lines=14> */
.L_x_30:


//--------------------- .text._ZN7cutlass13device_kernelIN5flash19enable_sm80_to_sm89INS1_16FlashAttnFwdSm80INS1_25CollectiveMainloopFwdSm80ILi8ELi1ELb0EN4cute5tupleIJNS5_1CILi128EEENS7_ILi64EEENS7_ILi256EEEEEELi256ENS_10bfloat16_tEfNS_4arch4Sm80ELb0ELb1ELb0ELb1ELb1ELb0ELb1ELb0EEENS1_21CollectiveEpilogueFwdINS6_IJS8_SA_S9_EEENS6_IJNS7_ILi1EEESI_SI_EEESC_SE_Li256ELb1ELb1ELb0ELb0EEENS1_19SingleTileSchedulerILb1ELb0ELb1ELi128EEEEEEEEEvNT_6ParamsE --------------------------
	.section	.text._ZN7cutlass13device_kernelIN5flash19enable_sm80_to_sm89INS1_16FlashAttnFwdSm80INS1_25CollectiveMainloopFwdSm80ILi8ELi1ELb0EN4cute5tupleIJNS5_1CILi128EEENS7_ILi64EEENS7_ILi256EEEEEELi256ENS_10bfloat16_tEfNS_4arch4Sm80ELb0ELb1ELb0ELb1ELb1ELb0ELb1ELb0EEENS1_21CollectiveEpilogueFwdINS6_IJS8_SA_S9_EEENS6_IJNS7_ILi1EEESI_SI_EEESC_SE_Li256ELb1ELb1ELb0ELb0EEENS1_19SingleTileSchedulerILb1ELb0ELb1ELi128EEEEEEEEEvNT_6ParamsE,"ax",@progbits
	.align	128
.text._ZN7cutlass13device_kernelIN5flash19enable_sm80_to_sm89INS1_16FlashAttnFwdSm80INS1_25CollectiveMainloopFwdSm80ILi8ELi1ELb0EN4cute5tupleIJNS5_1CILi128EEENS7_ILi64EEENS7_ILi256EEEEEELi256ENS_10bfloat16_tEfNS_4arch4Sm80ELb0ELb1ELb0ELb1ELb1ELb0ELb1ELb0EEENS1_21CollectiveEpilogueFwdINS6_IJS8_SA_S9_EEENS6_IJNS7_ILi1EEESI_SI_EEESC_SE_Li256ELb1ELb1ELb0ELb0EEENS1_19SingleTileSchedulerILb1ELb0ELb1ELi128EEEEEEEEEvNT_6ParamsE:
        .type           _ZN7cutlass13device_kernelIN5flash19enable_sm80_to_sm89INS1_16FlashAttnFwdSm80INS1_25CollectiveMainloopFwdSm80ILi8ELi1ELb0EN4cute5tupleIJNS5_1CILi128EEENS7_ILi64EEENS7_ILi256EEEEEELi256ENS_10bfloat16_tEfNS_4arch4Sm80ELb0ELb1ELb0ELb1ELb1ELb0ELb1ELb0EEENS1_21CollectiveEpilogueFwdINS6_IJS8_SA_S9_EEENS6_IJNS7_ILi1EEESI_SI_EEESC_SE_Li256ELb1ELb1ELb0ELb0EEENS1_19SingleTileSchedulerILb1ELb0ELb1ELi128EEEEEEEEEvNT_6ParamsE,@function
        .size           _ZN7cutlass13device_kernelIN5flash19enable_sm80_to_sm89INS1_16FlashAttnFwdSm80INS1_25CollectiveMainloopFwdSm80ILi8ELi1ELb0EN4cute5tupleIJNS5_1CILi128EEENS7_ILi64EEENS7_ILi256EEEEEELi256ENS_10bfloat16_tEfNS_4arch4Sm80ELb0ELb1ELb0ELb1ELb1ELb0ELb1ELb0EEENS1_21CollectiveEpilogueFwdINS6_IJS8_SA_S9_EEENS6_IJNS7_ILi1EEESI_SI_EEESC_SE_Li256ELb1ELb1ELb0ELb0EEENS1_19SingleTileSchedulerILb1ELb0ELb1ELi128EEEEEEEEEvNT_6ParamsE,(.L_x_31 - _ZN7cutlass13device_kernelIN5flash19enable_sm80_to_sm89INS1_16FlashAttnFwdSm80INS1_25CollectiveMainloopFwdSm80ILi8ELi1ELb0EN4cute5tupleIJNS5_1CILi128EEENS7_ILi64EEENS7_ILi256EEEEEELi256ENS_10bfloat16_tEfNS_4arch4Sm80ELb0ELb1ELb0ELb1ELb1ELb0ELb1ELb0EEENS1_21CollectiveEpilogueFwdINS6_IJS8_SA_S9_EEENS6_IJNS7_ILi1EEESI_SI_EEESC_SE_Li256ELb1ELb1ELb0ELb0EEENS1_19SingleTileSchedulerILb1ELb0ELb1ELi128EEEEEEEEEvNT_6ParamsE)
        .other          _ZN7cutlass13device_kernelIN5flash19enable_sm80_to_sm89INS1_16FlashAttnFwdSm80INS1_25CollectiveMainloopFwdSm80ILi8ELi1ELb0EN4cute5tupleIJNS5_1CILi128EEENS7_ILi64EEENS7_ILi256EEEEEELi256ENS_10bfloat16_tEfNS_4arch4Sm80ELb0ELb1ELb0ELb1ELb1ELb0ELb1ELb0EEENS1_21CollectiveEpilogueFwdINS6_IJS8_SA_S9_EEENS6_IJNS7_ILi1EEESI_SI_EEESC_SE_Li256ELb1ELb1ELb0ELb0EEENS1_19SingleTileSchedulerILb1ELb0ELb1ELi128EEEEEEEEEvNT_6ParamsE,@"STO_CUDA_ENTRY STV_DEFAULT"
_ZN7cutlass13device_kernelIN5flash19enable_sm80_to_sm89INS1_16FlashAttnFwdSm80INS1_25CollectiveMainloopFwdSm80ILi8ELi1ELb0EN4cute5tupleIJNS5_1CILi128EEENS7_ILi64EEENS7_ILi256EEEEEELi256ENS_10bfloat16_tEfNS_4arch4Sm80ELb0ELb1ELb0ELb1ELb1ELb0ELb1ELb0EEENS1_21CollectiveEpilogueFwdINS6_IJS8_SA_S9_EEENS6_IJNS7_ILi1EEESI_SI_EEESC_SE_Li256ELb1ELb1ELb0ELb0EEENS1_19SingleTileSchedulerILb1ELb0ELb1ELi128EEEEEEEEEvNT_6ParamsE:
[----:B------:R-:W-:Y:S01]  /*0000*/  LDC R1, c[0x0][0x28] ;  /* 0x00000a00ff017b82 */ /* 0x000fe20000000800 */
[----:B------:R-:W-:Y:S05]  /*0010*/  EXIT ;  /* 0x000000000000794d */ /* 0x000fea0003800000 */
.L_x_13:
        /* <DEDUP_REMOVED lines=14> */
.L_x_31:


//--------------------- .text._ZN7cutlass13device_kernelIN5flash19enable_sm80_to_sm89INS1_16FlashAttnFwdSm80INS1_25CollectiveMainloopFwdSm80ILi8ELi1ELb0EN4cute5tupleIJNS5_1CILi128EEENS7_ILi48EEENS7_ILi256EEEEEELi256ENS_10bfloat16_tEfNS_4arch4Sm80ELb0ELb1ELb0ELb1ELb1ELb1ELb1ELb0EEENS1_21CollectiveEpilogueFwdINS6_IJS8_SA_S9_EEENS6_IJNS7_ILi1EEESI_SI_EEESC_SE_Li256ELb1ELb1ELb0ELb0EEENS1_19SingleTileSchedulerILb1ELb0ELb1ELi128EEEEEEEEEvNT_6ParamsE --------------------------
	.section	.text._ZN7cutlass13device_kernelIN5flash19enable_sm80_to_sm89INS1_16FlashAttnFwdSm80INS1_25CollectiveMainloopFwdSm80ILi8ELi1ELb0EN4cute5tupleIJNS5_1CILi128EEENS7_ILi48EEENS7_ILi256EEEEEELi256ENS_10bfloat16_tEfNS_4arch4Sm80ELb0ELb1ELb0ELb1ELb1ELb1ELb1ELb0EEENS1_21CollectiveEpilogueFwdINS6_IJS8_SA_S9_EEENS6_IJNS7_ILi1EEESI_SI_EEESC_SE_Li256ELb1ELb1ELb0ELb0EEENS1_19SingleTileSchedulerILb1ELb0ELb1ELi128EEEEEEEEEvNT_6ParamsE,"ax",@progbits
	.align	128
.text._ZN7cutlass13device_kernelIN5flash19enable_sm80_to_sm89INS1_16FlashAttnFwdSm80INS1_25CollectiveMainloopFwdSm80ILi8ELi1ELb0EN4cute5tupleIJNS5_1CILi128EEENS7_ILi48EEENS7_ILi256EEEEEELi256ENS_10bfloat16_tEfNS_4arch4Sm80ELb0ELb1ELb0ELb1ELb1ELb1ELb1ELb0EEENS1_21CollectiveEpilogueFwdINS6_IJS8_SA_S9_EEENS6_IJNS7_ILi1EEESI_SI_EEESC_SE_Li256ELb1ELb1ELb0ELb0EEENS1_19SingleTileSchedulerILb1ELb0ELb1ELi128EEEEEEEEEvNT_6ParamsE:
        .type           _ZN7cutlass13device_kernelIN5flash19enable_sm80_to_sm89INS1_16FlashAttnFwdSm80INS1_25CollectiveMainloopFwdSm80ILi8ELi1ELb0EN4cute5tupleIJNS5_1CILi128EEENS7_ILi48EEENS7_ILi256EEEEEELi256ENS_10bfloat16_tEfNS_4arch4Sm80ELb0ELb1ELb0ELb1ELb1ELb1ELb1ELb0EEENS1_21CollectiveEpilogueFwdINS6_IJS8_SA_S9_EEENS6_IJNS7_ILi1EEESI_SI_EEESC_SE_Li256ELb1ELb1ELb0ELb0EEENS1_19SingleTileSchedulerILb1ELb0ELb1ELi128EEEEEEEEEvNT_6ParamsE,@function
        .size           _ZN7cutlass13device_kernelIN5flash19enable_sm80_to_sm89INS1_16FlashAttnFwdSm80INS1_25CollectiveMainloopFwdSm80ILi8ELi1ELb0EN4cute5tupleIJNS5_1CILi128EEENS7_ILi48EEENS7_ILi256EEEEEELi256ENS_10bfloat16_tEfNS_4arch4Sm80ELb0ELb1ELb0ELb1ELb1ELb1ELb1ELb0EEENS1_21CollectiveEpilogueFwdINS6_IJS8_SA_S9_EEENS6_IJNS7_ILi1EEESI_SI_EEESC_SE_Li256ELb1ELb1ELb0ELb0EEENS1_19SingleTileSchedulerILb1ELb0ELb1ELi128EEEEEEEEEvNT_6ParamsE,(.L_x_32 - _ZN7cutlass13device_kernelIN5flash19enable_sm80_to_sm89INS1_16FlashAttnFwdSm80INS1_25CollectiveMainloopFwdSm80ILi8ELi1ELb0EN4cute5tupleIJNS5_1CILi128EEENS7_ILi48EEENS7_ILi256EEEEEELi256ENS_10bfloat16_tEfNS_4arch4Sm80ELb0ELb1ELb0ELb1ELb1ELb1ELb1ELb0EEENS1_21CollectiveEpilogueFwdINS6_IJS8_SA_S9_EEENS6_IJNS7_ILi1EEESI_SI_EEESC_SE_Li256ELb1ELb1ELb0ELb0EEENS1_19SingleTileSchedulerILb1ELb0ELb1ELi128EEEEEEEEEvNT_6ParamsE)
        .other          _ZN7cutlass13device_kernelIN5flash19enable_sm80_to_sm89INS1_16FlashAttnFwdSm80INS1_25CollectiveMainloopFwdSm80ILi8ELi1ELb0EN4cute5tupleIJNS5_1CILi128EEENS7_ILi48EEENS7_ILi256EEEEEELi256ENS_10bfloat16_tEfNS_4arch4Sm80ELb0ELb1ELb0ELb1ELb1ELb1ELb1ELb0EEENS1_21CollectiveEpilogueFwdINS6_IJS8_SA_S9_EEENS6_IJNS7_ILi1EEESI_SI_EEESC_SE_Li256ELb1ELb1ELb0ELb0EEENS1_19SingleTileSchedulerILb1ELb0ELb1ELi128EEEEEEEEEvNT_6ParamsE,@"STO_CUDA_ENTRY STV_DEFAULT"
_ZN7cutlass13device_kernelIN5flash19enable_sm80_to_sm89INS1_16FlashAttnFwdSm80INS1_25CollectiveMainloopFwdSm80ILi8ELi1ELb0EN4cute5tupleIJNS5_1CILi128EEENS7_ILi48EEENS7_ILi256EEEEEELi256ENS_10bfloat16_tEfNS_4arch4Sm80ELb0ELb1ELb0ELb1ELb1ELb1ELb1ELb0EEENS1_21CollectiveEpilogueFwdINS6_IJS8_SA_S9_EEENS6_IJNS7_ILi1EEESI_SI_EEESC_SE_Li256ELb1ELb1ELb0ELb0EEENS1_19SingleTileSchedulerILb1ELb0ELb1ELi128EEEEEEEEEvNT_6ParamsE:
[----:B------:R-:W-:Y:S01]  /*0000*/  LDC R1, c[0x0][0x28] ;  /* 0x00000a00ff017b82 */ /* 0x000fe20000000800 */
[----:B------:R-:W-:Y:S05]  /*0010*/  EXIT ;  /* 0x000000000000794d */ /* 0x000fea0003800000 */
.L_x_14:
        /* <DEDUP_REMOVED lines=14> */
.L_x_32:


//--------------------- .text._ZN7cutlass13device_kernelIN5flash19enable_sm80_to_sm89INS1_16FlashAttnFwdSm80INS1_25CollectiveMainloopFwdSm80ILi8ELi1ELb0EN4cute5tupleIJNS5_1CILi128EEENS7_ILi96EEENS7_ILi256EEEEEELi256ENS_10bfloat16_tEfNS_4arch4Sm80ELb1ELb0ELb0ELb0ELb1ELb0ELb1ELb0EEENS1_21CollectiveEpilogueFwdINS6_IJS8_SA_S9_EEENS6_IJNS7_ILi1EEESI_SI_EEESC_SE_Li256ELb0ELb1ELb0ELb0EEENS1_30DynamicPersistentTileSchedulerILi256ELi256ELb0ELb1ELb0EEEEEEEEEvNT_6ParamsE --------------------------
	.section	.text._ZN7cutlass13device_kernelIN5flash19enable_sm80_to_sm89INS1_16FlashAttnFwdSm80INS1_25CollectiveMainloopFwdSm80ILi8ELi1ELb0EN4cute5tupleIJNS5_1CILi128EEENS7_ILi96EEENS7_ILi256EEEEEELi256ENS_10bfloat16_tEfNS_4arch4Sm80ELb1ELb0ELb0ELb0ELb1ELb0ELb1ELb0EEENS1_21CollectiveEpilogueFwdINS6_IJS8_SA_S9_EEENS6_IJNS7_ILi1EEESI_SI_EEESC_SE_Li256ELb0ELb1ELb0ELb0EEENS1_30DynamicPersistentTileSchedulerILi256ELi256ELb0ELb1ELb0EEEEEEEEEvNT_6ParamsE,"ax",@progbits
	.align	128
.text._ZN7cutlass13device_kernelIN5flash19enable_sm80_to_sm89INS1_16FlashAttnFwdSm80INS1_25CollectiveMainloopFwdSm80ILi8ELi1ELb0EN4cute5tupleIJNS5_1CILi128EEENS7_ILi96EEENS7_ILi256EEEEEELi256ENS_10bfloat16_tEfNS_4arch4Sm80ELb1ELb0ELb0ELb0ELb1ELb0ELb1ELb0EEENS1_21CollectiveEpilogueFwdINS6_IJS8_SA_S9_EEENS6_IJNS7_ILi1EEESI_SI_EEESC_SE_Li256ELb0ELb1ELb0ELb0EEENS1_30DynamicPersistentTileSchedulerILi256ELi256ELb0ELb1ELb0EEEEEEEEEvNT_6ParamsE:
        .type           _ZN7cutlass13device_kernelIN5flash19enable_sm80_to_sm89INS1_16FlashAttnFwdSm80INS1_25CollectiveMainloopFwdSm80ILi8ELi1ELb0EN4cute5tupleIJNS5_1CILi128EEENS7_ILi96EEENS7_ILi256EEEEEELi256ENS_10bfloat16_tEfNS_4arch4Sm80ELb1ELb0ELb0ELb0ELb1ELb0ELb1ELb0EEENS1_21CollectiveEpilogueFwdINS6_IJS8_SA_S9_EEENS6_IJNS7_ILi1EEESI_SI_EEESC_SE_Li256ELb0ELb1ELb0ELb0EEENS1_30DynamicPersistentTileSchedulerILi256ELi256ELb0ELb1ELb0EEEEEEEEEvNT_6ParamsE,@function
        .size           _ZN7cutlass13device_kernelIN5flash19enable_sm80_to_sm89INS1_16FlashAttnFwdSm80INS1_25CollectiveMainloopFwdSm80ILi8ELi1ELb0EN4cute5tupleIJNS5_1CILi128EEENS7_ILi96EEENS7_ILi256EEEEEELi256ENS_10bfloat16_tEfNS_4arch4Sm80ELb1ELb0ELb0ELb0ELb1ELb0ELb1ELb0EEENS1_21CollectiveEpilogueFwdINS6_IJS8_SA_S9_EEENS6_IJNS7_ILi1EEESI_SI_EEESC_SE_Li256ELb0ELb1ELb0ELb0EEENS1_30DynamicPersistentTileSchedulerILi256ELi256ELb0ELb1ELb0EEEEEEEEEvNT_6ParamsE,(.L_x_33 - _ZN7cutlass13device_kernelIN5flash19enable_sm80_to_sm89INS1_16FlashAttnFwdSm80INS1_25CollectiveMainloopFwdSm80ILi8ELi1ELb0EN4cute5tupleIJNS5_1CILi128EEENS7_ILi96EEENS7_ILi256EEEEEELi256ENS_10bfloat16_tEfNS_4arch4Sm80ELb1ELb0ELb0ELb0ELb1ELb0ELb1ELb0EEENS1_21CollectiveEpilogueFwdINS6_IJS8_SA_S9_EEENS6_IJNS7_ILi1EEESI_SI_EEESC_SE_Li256ELb0ELb1ELb0ELb0EEENS1_30DynamicPersistentTileSchedulerILi256ELi256ELb0ELb1ELb0EEEEEEEEEvNT_6ParamsE)
        .other          _ZN7cutlass13device_kernelIN5flash19enable_sm80_to_sm89INS1_16FlashAttnFwdSm80INS1_25CollectiveMainloopFwdSm80ILi8ELi1ELb0EN4cute5tupleIJNS5_1CILi128EEENS7_ILi96EEENS7_ILi256EEEEEELi256ENS_10bfloat16_tEfNS_4arch4Sm80ELb1ELb0ELb0ELb0ELb1ELb0ELb1ELb0EEENS1_21CollectiveEpilogueFwdINS6_IJS8_SA_S9_EEENS6_IJNS7_ILi1EEESI_SI_EEESC_SE_Li256ELb0ELb1ELb0ELb0EEENS1_30DynamicPersistentTileSchedulerILi256ELi256ELb0ELb1ELb0EEEEEEEEEvNT_6ParamsE,@"STO_CUDA_ENTRY STV_DEFAULT"
_ZN7cutlass13device_kernelIN5flash19enable_sm80_to_sm89INS1_16FlashAttnFwdSm80INS1_25CollectiveMainloopFwdSm80ILi8ELi1ELb0EN4cute5tupleIJNS5_1CILi128EEENS7_ILi96EEENS7_ILi256EEEEEELi256ENS_10bfloat16_tEfNS_4arch4Sm80ELb1ELb0ELb0ELb0ELb1ELb0ELb1ELb0EEENS1_21CollectiveEpilogueFwdINS6_IJS8_SA_S9_EEENS6_IJNS7_ILi1EEESI_SI_EEESC_SE_Li256ELb0ELb1ELb0ELb0EEENS1_30DynamicPersistentTileSchedulerILi256ELi256ELb0ELb1ELb0EEEEEEEEEvNT_6ParamsE:
[----:B------:R-:W-:Y:S01]  /*0000*/  LDC R1, c[0x0][0x28] ;  /* 0x00000a00ff017b82 */ /* 0x000fe20000000800 */
[----:B------:R-:W-:Y:S05]  /*0010*/  EXIT ;  /* 0x000000000000794d */ /* 0x000fea0003800000 */
.L_x_15:
        /* <DEDUP_REMOVED lines=14> */
.L_x_33:


//--------------------- .text._ZN7cutlass13device_kernelIN5flash19enable_sm80_to_sm89INS1_16FlashAttnFwdSm80INS1_25CollectiveMainloopFwdSm80ILi8ELi1ELb0EN4cute5tupleIJNS5_1CILi128EEENS7_ILi96EEENS7_ILi256EEEEEELi256ENS_10bfloat16_tEfNS_4arch4Sm80ELb1ELb0ELb0ELb1ELb1ELb0ELb1ELb0EEENS1_21CollectiveEpilogueFwdINS6_IJS8_SA_S9_EEENS6_IJNS7_ILi1EEESI_SI_EEESC_SE_Li256ELb1ELb1ELb0ELb0EEENS1_19SingleTileSchedulerILb1ELb0ELb1ELi128EEEEEEEEEvNT_6ParamsE --------------------------
	.section	.text._ZN7cutlass13device_kernelIN5flash19enable_sm80_to_sm89INS1_16FlashAttnFwdSm80INS1_25CollectiveMainloopFwdSm80ILi8ELi1ELb0EN4cute5tupleIJNS5_1CILi128EEENS7_ILi96EEENS7_ILi256EEEEEELi256ENS_10bfloat16_tEfNS_4arch4Sm80ELb1ELb0ELb0ELb1ELb1ELb0ELb1ELb0EEENS1_21CollectiveEpilogueFwdINS6_IJS8_SA_S9_EEENS6_IJNS7_ILi1EEESI_SI_EEESC_SE_Li256ELb1ELb1ELb0ELb0EEENS1_19SingleTileSchedulerILb1ELb0ELb1ELi128EEEEEEEEEvNT_6ParamsE,"ax",@progbits
	.align	128
.text._ZN7cutlass13device_kernelIN5flash19enable_sm80_to_sm89INS1_16FlashAttnFwdSm80INS1_25CollectiveMainloopFwdSm80ILi8ELi1ELb0EN4cute5tupleIJNS5_1CILi128EEENS7_ILi96EEENS7_ILi256EEEEEELi256ENS_10bfloat16_tEfNS_4arch4Sm80ELb1ELb0ELb0ELb1ELb1ELb0ELb1ELb0EEENS1_21CollectiveEpilogueFwdINS6_IJS8_SA_S9_EEENS6_IJNS7_ILi1EEESI_SI_EEESC_SE_Li256ELb1ELb1ELb0ELb0EEENS1_19SingleTileSchedulerILb1ELb0ELb1ELi128EEEEEEEEEvNT_6ParamsE:
        .type           _ZN7cutlass13device_kernelIN5flash19enable_sm80_to_sm89INS1_16FlashAttnFwdSm80INS1_25CollectiveMainloopFwdSm80ILi8ELi1ELb0EN4cute5tupleIJNS5_1CILi128EEENS7_ILi96EEENS7_ILi256EEEEEELi256ENS_10bfloat16_tEfNS_4arch4Sm80ELb1ELb0ELb0ELb1ELb1ELb0ELb1ELb0EEENS1_21CollectiveEpilogueFwdINS6_IJS8_SA_S9_EEENS6_IJNS7_ILi1EEESI_SI_EEESC_SE_Li256ELb1ELb1ELb0ELb0EEENS1_19SingleTileSchedulerILb1ELb0ELb1ELi128EEEEEEEEEvNT_6ParamsE,@function
        .size           _ZN7cutlass13device_kernelIN5flash19enable_sm80_to_sm89INS1_16FlashAttnFwdSm80INS1_25CollectiveMainloopFwdSm80ILi8ELi1ELb0EN4cute5tupleIJNS5_1CILi128EEENS7_ILi96EEENS7_ILi256EEEEEELi256ENS_10bfloat16_tEfNS_4arch4Sm80ELb1ELb0ELb0ELb1ELb1ELb0ELb1ELb0EEENS1_21CollectiveEpilogueFwdINS6_IJS8_SA_S9_EEENS6_IJNS7_ILi1EEESI_SI_EEESC_SE_Li256ELb1ELb1ELb0ELb0EEENS1_19SingleTileSchedulerILb1ELb0ELb1ELi128EEEEEEEEEvNT_6ParamsE,(.L_x_34 - _ZN7cutlass13device_kernelIN5flash19enable_sm80_to_sm89INS1_16FlashAttnFwdSm80INS1_25CollectiveMainloopFwdSm80ILi8ELi1ELb0EN4cute5tupleIJNS5_1CILi128EEENS7_ILi96EEENS7_ILi256EEEEEELi256ENS_10bfloat16_tEfNS_4arch4Sm80ELb1ELb0ELb0ELb1ELb1ELb0ELb1ELb0EEENS1_21CollectiveEpilogueFwdINS6_IJS8_SA_S9_EEENS6_IJNS7_ILi1EEESI_SI_EEESC_SE_Li256ELb1ELb1ELb0ELb0EEENS1_19SingleTileSchedulerILb1ELb0ELb1ELi128EEEEEEEEEvNT_6ParamsE)
        .other          _ZN7cutlass13device_kernelIN5flash19enable_sm80_to_sm89INS1_16FlashAttnFwdSm80INS1_25CollectiveMainloopFwdSm80ILi8ELi1ELb0EN4cute5tupleIJNS5_1CILi128EEENS7_ILi96EEENS7_ILi256EEEEEELi256ENS_10bfloat16_tEfNS_4arch4Sm80ELb1ELb0ELb0ELb1ELb1ELb0ELb1ELb0EEENS1_21CollectiveEpilogueFwdINS6_IJS8_SA_S9_EEENS6_IJNS7_ILi1EEESI_SI_EEESC_SE_Li256ELb1ELb1ELb0ELb0EEENS1_19SingleTileSchedulerILb1ELb0ELb1ELi128EEEEEEEEEvNT_6ParamsE,@"STO_CUDA_ENTRY STV_DEFAULT"
_ZN7cutlass13device_kernelIN5flash19enable_sm80_to_sm89INS1_16FlashAttnFwdSm80INS1_25CollectiveMainloopFwdSm80ILi8ELi1ELb0EN4cute5tupleIJNS5_1CILi128EEENS7_ILi96EEENS7_ILi256EEEEEELi256ENS_10bfloat16_tEfNS_4arch4Sm80ELb1ELb0ELb0ELb1ELb1ELb0ELb1ELb0EEENS1_21CollectiveEpilogueFwdINS6_IJS8_SA_S9_EEENS6_IJNS7_ILi1EEESI_SI_EEESC_SE_Li256ELb1ELb1ELb0ELb0EEENS1_19SingleTileSchedulerILb1ELb0ELb1ELi128EEEEEEEEEvNT_6ParamsE:
[----:B------:R-:W-:Y:S01]  /*0000*/  LDC R1, c[0x0][0x28] ;  /* 0x00000a00ff017b82 */ /* 0x000fe20000000800 */
[----:B------:R-:W-:Y:S05]  /*0010*/  EXIT ;  /* 0x000000000000794d */ /* 0x000fea0003800000 */
.L_x_16:
        /* <DEDUP_REMOVED lines=14> */
.L_x_34:


//--------------------- .text._ZN7cutlass13device_kernelIN5flash19enable_sm80_to_sm89INS1_16FlashAttnFwdSm80INS1_25CollectiveMainloopFwdSm80ILi8ELi1ELb0EN4cute5tupleIJNS5_1CILi128EEENS7_ILi48EEENS7_ILi256EEEEEELi256ENS_10bfloat16_tEfNS_4arch4Sm80ELb1ELb0ELb0ELb1ELb1ELb1ELb1ELb0EEENS1_21CollectiveEpilogueFwdINS6_IJS8_SA_S9_EEENS6_IJNS7_ILi1EEESI_SI_EEESC_SE_Li256ELb1ELb1ELb0ELb0EEENS1_19SingleTileSchedulerILb1ELb0ELb1ELi128EEEEEEEEEvNT_6ParamsE --------------------------
	.section	.text._ZN7cutlass13device_kernelIN5flash19enable_sm80_to_sm89INS1_16FlashAttnFwdSm80INS1_25CollectiveMainloopFwdSm80ILi8ELi1ELb0EN4cute5tupleIJNS5_1CILi128EEENS7_ILi48EEENS7_ILi256EEEEEELi256ENS_10bfloat16_tEfNS_4arch4Sm80ELb1ELb0ELb0ELb1ELb1ELb1ELb1ELb0EEENS1_21CollectiveEpilogueFwdINS6_IJS8_SA_S9_EEENS6_IJNS7_ILi1EEESI_SI_EEESC_SE_Li256ELb1ELb1ELb0ELb0EEENS1_19SingleTileSchedulerILb1ELb0ELb1ELi128EEEEEEEEEvNT_6ParamsE,"ax",@progbits
	.align	128
.text._ZN7cutlass13device_kernelIN5flash19enable_sm80_to_sm89INS1_16FlashAttnFwdSm80INS1_25CollectiveMainloopFwdSm80ILi8ELi1ELb0EN4cute5tupleIJNS5_1CILi128EEENS7_ILi48EEENS7_ILi256EEEEEELi256ENS_10bfloat16_tEfNS_4arch4Sm80ELb1ELb0ELb0ELb1ELb1ELb1ELb1ELb0EEENS1_21CollectiveEpilogueFwdINS6_IJS8_SA_S9_EEENS6_IJNS7_ILi1EEESI_SI_EEESC_SE_Li256ELb1ELb1ELb0ELb0EEENS1_19SingleTileSchedulerILb1ELb0ELb1ELi128EEEEEEEEEvNT_6ParamsE:
        .type           _ZN7cutlass13device_kernelIN5flash19enable_sm80_to_sm89INS1_16FlashAttnFwdSm80INS1_25CollectiveMainloopFwdSm80ILi8ELi1ELb0EN4cute5tupleIJNS5_1CILi128EEENS7_ILi48EEENS7_ILi256EEEEEELi256ENS_10bfloat16_tEfNS_4arch4Sm80ELb1ELb0ELb0ELb1ELb1ELb1ELb1ELb0EEENS1_21CollectiveEpilogueFwdINS6_IJS8_SA_S9_EEENS6_IJNS7_ILi1EEESI_SI_EEESC_SE_Li256ELb1ELb1ELb0ELb0EEENS1_19SingleTileSchedulerILb1ELb0ELb1ELi128EEEEEEEEEvNT_6ParamsE,@function
        .size           _ZN7cutlass13device_kernelIN5flash19enable_sm80_to_sm89INS1_16FlashAttnFwdSm80INS1_25CollectiveMainloopFwdSm80ILi8ELi1ELb0EN4cute5tupleIJNS5_1CILi128EEENS7_ILi48EEENS7_ILi256EEEEEELi256ENS_10bfloat16_tEfNS_4arch4Sm80ELb1ELb0ELb0ELb1ELb1ELb1ELb1ELb0EEENS1_21CollectiveEpilogueFwdINS6_IJS8_SA_S9_EEENS6_IJNS7_ILi1EEESI_SI_EEESC_SE_Li256ELb1ELb1ELb0ELb0EEENS1_19SingleTileSchedulerILb1ELb0ELb1ELi128EEEEEEEEEvNT_6ParamsE,(.L_x_35 - _ZN7cutlass13device_kernelIN5flash19enable_sm80_to_sm89INS1_16FlashAttnFwdSm80INS1_25CollectiveMainloopFwdSm80ILi8ELi1ELb0EN4cute5tupleIJNS5_1CILi128EEENS7_ILi48EEENS7_ILi256EEEEEELi256ENS_10bfloat16_tEfNS_4arch4Sm80ELb1ELb0ELb0ELb1ELb1ELb1ELb1ELb0EEENS1_21CollectiveEpilogueFwdINS6_IJS8_SA_S9_EEENS6_IJNS7_ILi1EEESI_SI_EEESC_SE_Li256ELb1ELb1ELb0ELb0EEENS1_19SingleTileSchedulerILb1ELb0ELb1ELi128EEEEEEEEEvNT_6ParamsE)
        .other          _ZN7cutlass13device_kernelIN5flash19enable_sm80_to_sm89INS1_16FlashAttnFwdSm80INS1_25CollectiveMainloopFwdSm80ILi8ELi1ELb0EN4cute5tupleIJNS5_1CILi128EEENS7_ILi48EEENS7_ILi256EEEEEELi256ENS_10bfloat16_tEfNS_4arch4Sm80ELb1ELb0ELb0ELb1ELb1ELb1ELb1ELb0EEENS1_21CollectiveEpilogueFwdINS6_IJS8_SA_S9_EEENS6_IJNS7_ILi1EEESI_SI_EEESC_SE_Li256ELb1ELb1ELb0ELb0EEENS1_19SingleTileSchedulerILb1ELb0ELb1ELi128EEEEEEEEEvNT_6ParamsE,@"STO_CUDA_ENTRY STV_DEFAULT"
_ZN7cutlass13device_kernelIN5flash19enable_sm80_to_sm89INS1_16FlashAttnFwdSm80INS1_25CollectiveMainloopFwdSm80ILi8ELi1ELb0EN4cute5tupleIJNS5_1CILi128EEENS7_ILi48EEENS7_ILi256EEEEEELi256ENS_10bfloat16_tEfNS_4arch4Sm80ELb1ELb0ELb0ELb1ELb1ELb1ELb1ELb0EEENS1_21CollectiveEpilogueFwdINS6_IJS8_SA_S9_EEENS6_IJNS7_ILi1EEESI_SI_EEESC_SE_Li256ELb1ELb1ELb0ELb0EEENS1_19SingleTileSchedulerILb1ELb0ELb1ELi128EEEEEEEEEvNT_6ParamsE:
[----:B------:R-:W-:Y:S01]  /*0000*/  LDC R1, c[0x0][0x28] ;  /* 0x00000a00ff017b82 */ /* 0x000fe20000000800 */
[----:B------:R-:W-:Y:S05]  /*0010*/  EXIT ;  /* 0x000000000000794d */ /* 0x000fea0003800000 */
.L_x_17:
        /* <DEDUP_REMOVED lines=14> */
.L_x_35:


//--------------------- .nv.shared.reserved.0     --------------------------
	.section	.nv.shared.reserved.0,"aw",@nobits
	.weak		__nv_reservedSMEM_offset_0_alias
	.size		__nv_reservedSMEM_offset_0_alias, 0, 0
	.other		__nv_reservedSMEM_offset_0_alias,@"STO_CUDA_RESERVED_SHARED STV_DEFAULT"
__nv_reservedSMEM_offset_0_alias:
	.zero		0


//--------------------- .nv.global                --------------------------
	.section	.nv.global,"aw",@nobits
.nv.global:
	.type		_ZN72_INTERNAL_fae0b772_36_flash_fwd_hdim256_bf16_paged_sm80_cu_b81ac279_36694cute1_E,@object
	.size		_ZN72_INTERNAL_fae0b772_36_flash_fwd_hdim256_bf16_paged_sm80_cu_b81ac279_36694cute1_E,(_ZN72_INTERNAL_fae0b772_36_flash_fwd_hdim256_bf16_paged_sm80_cu_b81ac279_36694cuda3std3__45__cpo6cbeginE - _ZN72_INTERNAL_fae0b772_36_flash_fwd_hdim256_bf16_paged_sm80_cu_b81ac279_36694cute1_E)
_ZN72_INTERNAL_fae0b772_36_flash_fwd_hdim256_bf16_paged_sm80_cu_b81ac279_36694cute1_E:
	.zero		1
	.type		_ZN72_INTERNAL_fae0b772_36_flash_fwd_hdim256_bf16_paged_sm80_cu_b81ac279_36694cuda3std3__45__cpo6cbeginE,@object
	.size		_ZN72_INTERNAL_fae0b772_36_flash_fwd_hdim256_bf16_paged_sm80_cu_b81ac279_36694cuda3std3__45__cpo6cbeginE,(_ZN72_INTERNAL_fae0b772_36_flash_fwd_hdim256_bf16_paged_sm80_cu_b81ac279_36694cuda3std3__48in_placeE - _ZN72_INTERNAL_fae0b772_36_flash_fwd_hdim256_bf16_paged_sm80_cu_b81ac279_36694cuda3std3__45__cpo6cbeginE)
_ZN72_INTERNAL_fae0b772_36_flash_fwd_hdim256_bf16_paged_sm80_cu_b81ac279_36694cuda3std3__45__cpo6cbeginE:
	.zero		1
	.type		_ZN72_INTERNAL_fae0b772_36_flash_fwd_hdim256_bf16_paged_sm80_cu_b81ac279_36694cuda3std3__48in_placeE,@object
	.size		_ZN72_INTERNAL_fae0b772_36_flash_fwd_hdim256_bf16_paged_sm80_cu_b81ac279_36694cuda3std3__48in_placeE,(_ZN72_INTERNAL_fae0b772_36_flash_fwd_hdim256_bf16_paged_sm80_cu_b81ac279_36694cuda3std6ranges3__45__cpo9iter_moveE - _ZN72_INTERNAL_fae0b772_36_flash_fwd_hdim256_bf16_paged_sm80_cu_b81ac279_36694cuda3std3__48in_placeE)
_ZN72_INTERNAL_fae0b772_36_flash_fwd_hdim256_bf16_paged_sm80_cu_b81ac279_36694cuda3std3__48in_placeE:
	.zero		1
	.type		_ZN72_INTERNAL_fae0b772_36_flash_fwd_hdim256_bf16_paged_sm80_cu_b81ac279_36694cuda3std6ranges3__45__cpo9iter_moveE,@object
	.size		_ZN72_INTERNAL_fae0b772_36_flash_fwd_hdim256_bf16_paged_sm80_cu_b81ac279_36694cuda3std6ranges3__45__cpo9iter_moveE,(_ZN72_INTERNAL_fae0b772_36_flash_fwd_hdim256_bf16_paged_sm80_cu_b81ac279_36694cuda3std3__45__cpo5beginE - _ZN72_INTERNAL_fae0b772_36_flash_fwd_hdim256_bf16_paged_sm80_cu_b81ac279_36694cuda3std6ranges3__45__cpo9iter_moveE)
_ZN72_INTERNAL_fae0b772_36_flash_fwd_hdim256_bf16_paged_sm80_cu_b81ac279_36694cuda3std6ranges3__45__cpo9iter_moveE:
	.zero		1
	.type		_ZN72_INTERNAL_fae0b772_36_flash_fwd_hdim256_bf16_paged_sm80_cu_b81ac279_36694cuda3std3__45__cpo5beginE,@object
	.size		_ZN72_INTERNAL_fae0b772_36_flash_fwd_hdim256_bf16_paged_sm80_cu_b81ac279_36694cuda3std3__45__cpo5beginE,(_ZN72_INTERNAL_fae0b772_36_flash_fwd_hdim256_bf16_paged_sm80_cu_b81ac279_36694cuda3std3__474_GLOBAL__N__fae0b772_36_flash_fwd_hdim256_bf16_paged_sm80_cu_b81ac279_36696ignoreE - _ZN72_INTERNAL_fae0b772_36_flash_fwd_hdim256_bf16_paged_sm80_cu_b81ac279_36694cuda3std3__45__cpo5beginE)
_ZN72_INTERNAL_fae0b772_36_flash_fwd_hdim256_bf16_paged_sm80_cu_b81ac279_36694cuda3std3__45__cpo5beginE:
	.zero		1
	.type		_ZN72_INTERNAL_fae0b772_36_flash_fwd_hdim256_bf16_paged_sm80_cu_b81ac279_36694cuda3std3__474_GLOBAL__N__fae0b772_36_flash_fwd_hdim256_bf16_paged_sm80_cu_b81ac279_36696ignoreE,@object
	.size		_ZN72_INTERNAL_fae0b772_36_flash_fwd_hdim256_bf16_paged_sm80_cu_b81ac279_36694cuda3std3__474_GLOBAL__N__fae0b772_36_flash_fwd_hdim256_bf16_paged_sm80_cu_b81ac279_36696ignoreE,(_ZN72_INTERNAL_fae0b772_36_flash_fwd_hdim256_bf16_paged_sm80_cu_b81ac279_36694cute7productE - _ZN72_INTERNAL_fae0b772_36_flash_fwd_hdim256_bf16_paged_sm80_cu_b81ac279_36694cuda3std3__474_GLOBAL__N__fae0b772_36_flash_fwd_hdim256_bf16_paged_sm80_cu_b81ac279_36696ignoreE)
_ZN72_INTERNAL_fae0b772_36_flash_fwd_hdim256_bf16_paged_sm80_cu_b81ac279_36694cuda3std3__474_GLOBAL__N__fae0b772_36_flash_fwd_hdim256_bf16_paged_sm80_cu_b81ac279_36696ignoreE:
	.zero		1
	.type		_ZN72_INTERNAL_fae0b772_36_flash_fwd_hdim256_bf16_paged_sm80_cu_b81ac279_36694cute7productE,@object
	.size		_ZN72_INTERNAL_fae0b772_36_flash_fwd_hdim256_bf16_paged_sm80_cu_b81ac279_36694cute7productE,(_ZN72_INTERNAL_fae0b772_36_flash_fwd_hdim256_bf16_paged_sm80_cu_b81ac279_36694cuda3std3__45__cpo3endE - _ZN72_INTERNAL_fae0b772_36_flash_fwd_hdim256_bf16_paged_sm80_cu_b81ac279_36694cute7productE)
_ZN72_INTERNAL_fae0b772_36_flash_fwd_hdim256_bf16_paged_sm80_cu_b81ac279_36694cute7productE:
	.zero		1
	.type		_ZN72_INTERNAL_fae0b772_36_flash_fwd_hdim256_bf16_paged_sm80_cu_b81ac279_36694cuda3std3__45__cpo3endE,@object
	.size		_ZN72_INTERNAL_fae0b772_36_flash_fwd_hdim256_bf16_paged_sm80_cu_b81ac279_36694cuda3std3__45__cpo3endE,(_ZN72_INTERNAL_fae0b772_36_flash_fwd_hdim256_bf16_paged_sm80_cu_b81ac279_36694cuda3std3__419piecewise_constructE - _ZN72_INTERNAL_fae0b772_36_flash_fwd_hdim256_bf16_paged_sm80_cu_b81ac279_36694cuda3std3__45__cpo3endE)
_ZN72_INTERNAL_fae0b772_36_flash_fwd_hdim256_bf16_paged_sm80_cu_b81ac279_36694cuda3std3__45__cpo3endE:
	.zero		1
	.type		_ZN72_INTERNAL_fae0b772_36_flash_fwd_hdim256_bf16_paged_sm80_cu_b81ac279_36694cuda3std3__419piecewise_constructE,@object
	.size		_ZN72_INTERNAL_fae0b772_36_flash_fwd_hdim256_bf16_paged_sm80_cu_b81ac279_36694cuda3std3__419piecewise_constructE,(_ZN72_INTERNAL_fae0b772_36_flash_fwd_hdim256_bf16_paged_sm80_cu_b81ac279_36694cuda3std3__45__cpo4cendE - _ZN72_INTERNAL_fae0b772_36_flash_fwd_hdim256_bf16_paged_sm80_cu_b81ac279_36694cuda3std3__419piecewise_constructE)
_ZN72_INTERNAL_fae0b772_36_flash_fwd_hdim256_bf16_paged_sm80_cu_b81ac279_36694cuda3std3__419piecewise_constructE:
	.zero		1
	.type		_ZN72_INTERNAL_fae0b772_36_flash_fwd_hdim256_bf16_paged_sm80_cu_b81ac279_36694cuda3std3__45__cpo4cendE,@object
	.size		_ZN72_INTERNAL_fae0b772_36_flash_fwd_hdim256_bf16_paged_sm80_cu_b81ac279_36694cuda3std3__45__cpo4cendE,(_ZN72_INTERNAL_fae0b772_36_flash_fwd_hdim256_bf16_paged_sm80_cu_b81ac279_36694cuda3std6ranges3__45__cpo4swapE - _ZN72_INTERNAL_fae0b772_36_flash_fwd_hdim256_bf16_paged_sm80_cu_b81ac279_36694cuda3std3__45__cpo4cendE)
_ZN72_INTERNAL_fae0b772_36_flash_fwd_hdim256_bf16_paged_sm80_cu_b81ac279_36694cuda3std3__45__cpo4cendE:
	.zero		1
	.type		_ZN72_INTERNAL_fae0b772_36_flash_fwd_hdim256_bf16_paged_sm80_cu_b81ac279_36694cuda3std6ranges3__45__cpo4swapE,@object
	.size		_ZN72_INTERNAL_fae0b772_36_flash_fwd_hdim256_bf16_paged_sm80_cu_b81ac279_36694cuda3std6ranges3__45__cpo4swapE,(.L_7 - _ZN72_INTERNAL_fae0b772_36_flash_fwd_hdim256_bf16_paged_sm80_cu_b81ac279_36694cuda3std6ranges3__45__cpo4swapE)
_ZN72_INTERNAL_fae0b772_36_flash_fwd_hdim256_bf16_paged_sm80_cu_b81ac279_36694cuda3std6ranges3__45__cpo4swapE:
	.zero		1
.L_7:


//--------------------- .nv.constant0._ZN7cutlass13device_kernelIN5flash19enable_sm80_to_sm89INS1_16FlashAttnFwdSm80INS1_25CollectiveMainloopFwdSm80ILi8ELi1ELb1EN4cute5tupleIJNS5_1CILi128EEENS7_ILi64EEENS7_ILi256EEEEEELi256ENS_10bfloat16_tEfNS_4arch4Sm80ELb0ELb0ELb0ELb0ELb1ELb0ELb1ELb0EEENS1_21CollectiveEpilogueFwdINS6_IJS8_SA_S9_EEENS6_IJNS7_ILi1EEESI_SI_EEESC_SE_Li256ELb0ELb1ELb0ELb0EEENS1_19SingleTileSchedulerILb0ELb0ELb1ELi128EEEEEEEEEvNT_6ParamsE --------------------------
	.section	.nv.constant0._ZN7cutlass13device_kernelIN5flash19enable_sm80_to_sm89INS1_16FlashAttnFwdSm80INS1_25CollectiveMainloopFwdSm80ILi8ELi1ELb1EN4cute5tupleIJNS5_1CILi128EEENS7_ILi64EEENS7_ILi256EEEEEELi256ENS_10bfloat16_tEfNS_4arch4Sm80ELb0ELb0ELb0ELb0ELb1ELb0ELb1ELb0EEENS1_21CollectiveEpilogueFwdINS6_IJS8_SA_S9_EEENS6_IJNS7_ILi1EEESI_SI_EEESC_SE_Li256ELb0ELb1ELb0ELb0EEENS1_19SingleTileSchedulerILb0ELb0ELb1ELi128EEEEEEEEEvNT_6ParamsE,"a",@progbits
	.sectionflags	@""
	.align	4
.nv.constant0._ZN7cutlass13device_kernelIN5flash19enable_sm80_to_sm89INS1_16FlashAttnFwdSm80INS1_25CollectiveMainloopFwdSm80ILi8ELi1ELb1EN4cute5tupleIJNS5_1CILi128EEENS7_ILi64EEENS7_ILi256EEEEEELi256ENS_10bfloat16_tEfNS_4arch4Sm80ELb0ELb0ELb0ELb0ELb1ELb0ELb1ELb0EEENS1_21CollectiveEpilogueFwdINS6_IJS8_SA_S9_EEENS6_IJNS7_ILi1EEESI_SI_EEESC_SE_Li256ELb0ELb1ELb0ELb0EEENS1_19SingleTileSchedulerILb0ELb0ELb1ELi128EEEEEEEEEvNT_6ParamsE:
	.zero		1576


//--------------------- .nv.constant0._ZN7cutlass13device_kernelIN5flash19enable_sm80_to_sm89INS1_16FlashAttnFwdSm80INS1_25CollectiveMainloopFwdSm80ILi8ELi1ELb1EN4cute5tupleIJNS5_1CILi128EEENS7_ILi64EEENS7_ILi256EEEEEELi256ENS_10bfloat16_tEfNS_4arch4Sm80ELb0ELb0ELb0ELb1ELb1ELb0ELb1ELb0EEENS1_21CollectiveEpilogueFwdINS6_IJS8_SA_S9_EEENS6_IJNS7_ILi1EEESI_SI_EEESC_SE_Li256ELb1ELb1ELb0ELb0EEENS1_19SingleTileSchedulerILb1ELb0ELb1ELi128EEEEEEEEEvNT_6ParamsE --------------------------
	.section	.nv.constant0._ZN7cutlass13device_kernelIN5flash19enable_sm80_to_sm89INS1_16FlashAttnFwdSm80INS1_25CollectiveMainloopFwdSm80ILi8ELi1ELb1EN4cute5tupleIJNS5_1CILi128EEENS7_ILi64EEENS7_ILi256EEEEEELi256ENS_10bfloat16_tEfNS_4arch4Sm80ELb0ELb0ELb0ELb1ELb1ELb0ELb1ELb0EEENS1_21CollectiveEpilogueFwdINS6_IJS8_SA_S9_EEENS6_IJNS7_ILi1EEESI_SI_EEESC_SE_Li256ELb1ELb1ELb0ELb0EEENS1_19SingleTileSchedulerILb1ELb0ELb1ELi128EEEEEEEEEvNT_6ParamsE,"a",@progbits
	.sectionflags	@""
	.align	4
.nv.constant0._ZN7cutlass13device_kernelIN5flash19enable_sm80_to_sm89INS1_16FlashAttnFwdSm80INS1_25CollectiveMainloopFwdSm80ILi8ELi1ELb1EN4cute5tupleIJNS5_1CILi128EEENS7_ILi64EEENS7_ILi256EEEEEELi256ENS_10bfloat16_tEfNS_4arch4Sm80ELb0ELb0ELb0ELb1ELb1ELb0ELb1ELb0EEENS1_21CollectiveEpilogueFwdINS6_IJS8_SA_S9_EEENS6_IJNS7_ILi1EEESI_SI_EEESC_SE_Li256ELb1ELb1ELb0ELb0EEENS1_19SingleTileSchedulerILb1ELb0ELb1ELi128EEEEEEEEEvNT_6ParamsE:
	.zero		1576


//--------------------- .nv.constant0._ZN7cutlass13device_kernelIN5flash19enable_sm80_to_sm89INS1_16FlashAttnFwdSm80INS1_25CollectiveMainloopFwdSm80ILi8ELi1ELb0EN4cute5tupleIJNS5_1CILi128EEENS7_ILi32EEENS7_ILi256EEEEEELi256ENS_10bfloat16_tEfNS_4arch4Sm80ELb0ELb0ELb0ELb1ELb1ELb1ELb1ELb0EEENS1_21CollectiveEpilogueFwdINS6_IJS8_SA_S9_EEENS6_IJNS7_ILi1EEESI_SI_EEESC_SE_Li256ELb1ELb1ELb0ELb0EEENS1_19SingleTileSchedulerILb1ELb0ELb1ELi128EEEEEEEEEvNT_6ParamsE --------------------------
	.section	.nv.constant0._ZN7cutlass13device_kernelIN5flash19enable_sm80_to_sm89INS1_16FlashAttnFwdSm80INS1_25CollectiveMainloopFwdSm80ILi8ELi1ELb0EN4cute5tupleIJNS5_1CILi128EEENS7_ILi32EEENS7_ILi256EEEEEELi256ENS_10bfloat16_tEfNS_4arch4Sm80ELb0ELb0ELb0ELb1ELb1ELb1ELb1ELb0EEENS1_21CollectiveEpilogueFwdINS6_IJS8_SA_S9_EEENS6_IJNS7_ILi1EEESI_SI_EEESC_SE_Li256ELb1ELb1ELb0ELb0EEENS1_19SingleTileSchedulerILb1ELb0ELb1ELi128EEEEEEEEEvNT_6ParamsE,"a",@progbits
	.sectionflags	@""
	.align	4
.nv.constant0._ZN7cutlass13device_kernelIN5flash19enable_sm80_to_sm89INS1_16FlashAttnFwdSm80INS1_25CollectiveMainloopFwdSm80ILi8ELi1ELb0EN4cute5tupleIJNS5_1CILi128EEENS7_ILi32EEENS7_ILi256EEEEEELi256ENS_10bfloat16_tEfNS_4arch4Sm80ELb0ELb0ELb0ELb1ELb1ELb1ELb1ELb0EEENS1_21CollectiveEpilogueFwdINS6_IJS8_SA_S9_EEENS6_IJNS7_ILi1EEESI_SI_EEESC_SE_Li256ELb1ELb1ELb0ELb0EEENS1_19SingleTileSchedulerILb1ELb0ELb1ELi128EEEEEEEEEvNT_6ParamsE:
	.zero		1576


//--------------------- .nv.constant0._ZN7cutlass13device_kernelIN5flash19enable_sm80_to_sm89INS1_16FlashAttnFwdSm80INS1_25CollectiveMainloopFwdSm80ILi8ELi1ELb1EN4cute5tupleIJNS5_1CILi128EEENS7_ILi48EEENS7_ILi256EEEEEELi256ENS_10bfloat16_tEfNS_4arch4Sm80ELb0ELb1ELb0ELb0ELb1ELb0ELb1ELb0EEENS1_21CollectiveEpilogueFwdINS6_IJS8_SA_S9_EEENS6_IJNS7_ILi1EEESI_SI_EEESC_SE_Li256ELb0ELb1ELb0ELb0EEENS1_19SingleTileSchedulerILb0ELb0ELb1ELi128EEEEEEEEEvNT_6ParamsE --------------------------
	.section	.nv.constant0._ZN7cutlass13device_kernelIN5flash19enable_sm80_to_sm89INS1_16FlashAttnFwdSm80INS1_25CollectiveMainloopFwdSm80ILi8ELi1ELb1EN4cute5tupleIJNS5_1CILi128EEENS7_ILi48EEENS7_ILi256EEEEEELi256ENS_10bfloat16_tEfNS_4arch4Sm80ELb0ELb1ELb0ELb0ELb1ELb0ELb1ELb0EEENS1_21CollectiveEpilogueFwdINS6_IJS8_SA_S9_EEENS6_IJNS7_ILi1EEESI_SI_EEESC_SE_Li256ELb0ELb1ELb0ELb0EEENS1_19SingleTileSchedulerILb0ELb0ELb1ELi128EEEEEEEEEvNT_6ParamsE,"a",@progbits
	.sectionflags	@""
	.align	4
.nv.constant0._ZN7cutlass13device_kernelIN5flash19enable_sm80_to_sm89INS1_16FlashAttnFwdSm80INS1_25CollectiveMainloopFwdSm80ILi8ELi1ELb1EN4cute5tupleIJNS5_1CILi128EEENS7_ILi48EEENS7_ILi256EEEEEELi256ENS_10bfloat16_tEfNS_4arch4Sm80ELb0ELb1ELb0ELb0ELb1ELb0ELb1ELb0EEENS1_21CollectiveEpilogueFwdINS6_IJS8_SA_S9_EEENS6_IJNS7_ILi1EEESI_SI_EEESC_SE_Li256ELb0ELb1ELb0ELb0EEENS1_19SingleTileSchedulerILb0ELb0ELb1ELi128EEEEEEEEEvNT_6ParamsE:
	.zero		1576


//--------------------- .nv.constant0._ZN7cutlass13device_kernelIN5flash19enable_sm80_to_sm89INS1_16FlashAttnFwdSm80INS1_25CollectiveMainloopFwdSm80ILi8ELi1ELb1EN4cute5tupleIJNS5_1CILi128EEENS7_ILi48EEENS7_ILi256EEEEEELi256ENS_10bfloat16_tEfNS_4arch4Sm80ELb0ELb1ELb0ELb1ELb1ELb0ELb1ELb0EEENS1_21CollectiveEpilogueFwdINS6_IJS8_SA_S9_EEENS6_IJNS7_ILi1EEESI_SI_EEESC_SE_Li256ELb1ELb1ELb0ELb0EEENS1_19SingleTileSchedulerILb1ELb0ELb1ELi128EEEEEEEEEvNT_6ParamsE --------------------------
	.section	.nv.constant0._ZN7cutlass13device_kernelIN5flash19enable_sm80_to_sm89INS1_16FlashAttnFwdSm80INS1_25CollectiveMainloopFwdSm80ILi8ELi1ELb1EN4cute5tupleIJNS5_1CILi128EEENS7_ILi48EEENS7_ILi256EEEEEELi256ENS_10bfloat16_tEfNS_4arch4Sm80ELb0ELb1ELb0ELb1ELb1ELb0ELb1ELb0EEENS1_21CollectiveEpilogueFwdINS6_IJS8_SA_S9_EEENS6_IJNS7_ILi1EEESI_SI_EEESC_SE_Li256ELb1ELb1ELb0ELb0EEENS1_19SingleTileSchedulerILb1ELb0ELb1ELi128EEEEEEEEEvNT_6ParamsE,"a",@progbits
	.sectionflags	@""
	.align	4
.nv.constant0._ZN7cutlass13device_kernelIN5flash19enable_sm80_to_sm89INS1_16FlashAttnFwdSm80INS1_25CollectiveMainloopFwdSm80ILi8ELi1ELb1EN4cute5tupleIJNS5_1CILi128EEENS7_ILi48EEENS7_ILi256EEEEEELi256ENS_10bfloat16_tEfNS_4arch4Sm80ELb0ELb1ELb0ELb1ELb1ELb0ELb1ELb0EEENS1_21CollectiveEpilogueFwdINS6_IJS8_SA_S9_EEENS6_IJNS7_ILi1EEESI_SI_EEESC_SE_Li256ELb1ELb1ELb0ELb0EEENS1_19SingleTileSchedulerILb1ELb0ELb1ELi128EEEEEEEEEvNT_6ParamsE:
	.zero		1576


//--------------------- .nv.constant0._ZN7cutlass13device_kernelIN5flash19enable_sm80_to_sm89INS1_16FlashAttnFwdSm80INS1_25CollectiveMainloopFwdSm80ILi8ELi1ELb0EN4cute5tupleIJNS5_1CILi128EEENS7_ILi32EEENS7_ILi256EEEEEELi256ENS_10bfloat16_tEfNS_4arch4Sm80ELb0ELb1ELb0ELb1ELb1ELb1ELb1ELb0EEENS1_21CollectiveEpilogueFwdINS6_IJS8_SA_S9_EEENS6_IJNS7_ILi1EEESI_SI_EEESC_SE_Li256ELb1ELb1ELb0ELb0EEENS1_19SingleTileSchedulerILb1ELb0ELb1ELi128EEEEEEEEEvNT_6ParamsE --------------------------
	.section	.nv.constant0._ZN7cutlass13device_kernelIN5flash19enable_sm80_to_sm89INS1_16FlashAttnFwdSm80INS1_25CollectiveMainloopFwdSm80ILi8ELi1ELb0EN4cute5tupleIJNS5_1CILi128EEENS7_ILi32EEENS7_ILi256EEEEEELi256ENS_10bfloat16_tEfNS_4arch4Sm80ELb0ELb1ELb0ELb1ELb1ELb1ELb1ELb0EEENS1_21CollectiveEpilogueFwdINS6_IJS8_SA_S9_EEENS6_IJNS7_ILi1EEESI_SI_EEESC_SE_Li256ELb1ELb1ELb0ELb0EEENS1_19SingleTileSchedulerILb1ELb0ELb1ELi128EEEEEEEEEvNT_6ParamsE,"a",@progbits
	.sectionflags	@""
	.align	4
.nv.constant0._ZN7cutlass13device_kernelIN5flash19enable_sm80_to_sm89INS1_16FlashAttnFwdSm80INS1_25CollectiveMainloopFwdSm80ILi8ELi1ELb0EN4cute5tupleIJNS5_1CILi128EEENS7_ILi32EEENS7_ILi256EEEEEELi256ENS_10bfloat16_tEfNS_4arch4Sm80ELb0ELb1ELb0ELb1ELb1ELb1ELb1ELb0EEENS1_21CollectiveEpilogueFwdINS6_IJS8_SA_S9_EEENS6_IJNS7_ILi1EEESI_SI_EEESC_SE_Li256ELb1ELb1ELb0ELb0EEENS1_19SingleTileSchedulerILb1ELb0ELb1ELi128EEEEEEEEEvNT_6ParamsE:
	.zero		1576


//--------------------- .nv.constant0._ZN7cutlass13device_kernelIN5flash19enable_sm80_to_sm89INS1_16FlashAttnFwdSm80INS1_25CollectiveMainloopFwdSm80ILi8ELi1ELb1EN4cute5tupleIJNS5_1CILi128EEENS7_ILi64EEENS7_ILi256EEEEEELi256ENS_10bfloat16_tEfNS_4arch4Sm80ELb1ELb0ELb0ELb0ELb1ELb0ELb1ELb0EEENS1_21CollectiveEpilogueFwdINS6_IJS8_SA_S9_EEENS6_IJNS7_ILi1EEESI_SI_EEESC_SE_Li256ELb0ELb1ELb0ELb0EEENS1_30DynamicPersistentTileSchedulerILi256ELi256ELb0ELb1ELb0EEEEEEEEEvNT_6ParamsE --------------------------
	.section	.nv.constant0._ZN7cutlass13device_kernelIN5flash19enable_sm80_to_sm89INS1_16FlashAttnFwdSm80INS1_25CollectiveMainloopFwdSm80ILi8ELi1ELb1EN4cute5tupleIJNS5_1CILi128EEENS7_ILi64EEENS7_ILi256EEEEEELi256ENS_10bfloat16_tEfNS_4arch4Sm80ELb1ELb0ELb0ELb0ELb1ELb0ELb1ELb0EEENS1_21CollectiveEpilogueFwdINS6_IJS8_SA_S9_EEENS6_IJNS7_ILi1EEESI_SI_EEESC_SE_Li256ELb0ELb1ELb0ELb0EEENS1_30DynamicPersistentTileSchedulerILi256ELi256ELb0ELb1ELb0EEEEEEEEEvNT_6ParamsE,"a",@progbits
	.sectionflags	@""
	.align	4
.nv.constant0._ZN7cutlass13device_kernelIN5flash19enable_sm80_to_sm89INS1_16FlashAttnFwdSm80INS1_25CollectiveMainloopFwdSm80ILi8ELi1ELb1EN4cute5tupleIJNS5_1CILi128EEENS7_ILi64EEENS7_ILi256EEEEEELi256ENS_10bfloat16_tEfNS_4arch4Sm80ELb1ELb0ELb0ELb0ELb1ELb0ELb1ELb0EEENS1_21CollectiveEpilogueFwdINS6_IJS8_SA_S9_EEENS6_IJNS7_ILi1EEESI_SI_EEESC_SE_Li256ELb0ELb1ELb0ELb0EEENS1_30DynamicPersistentTileSchedulerILi256ELi256ELb0ELb1ELb0EEEEEEEEEvNT_6ParamsE:
	.zero		1592


//--------------------- .nv.constant0._ZN7cutlass13device_kernelIN5flash19enable_sm80_to_sm89INS1_16FlashAttnFwdSm80INS1_25CollectiveMainloopFwdSm80ILi8ELi1ELb1EN4cute5tupleIJNS5_1CILi128EEENS7_ILi64EEENS7_ILi256EEEEEELi256ENS_10bfloat16_tEfNS_4arch4Sm80ELb1ELb0ELb0ELb1ELb1ELb0ELb1ELb0EEENS1_21CollectiveEpilogueFwdINS6_IJS8_SA_S9_EEENS6_IJNS7_ILi1EEESI_SI_EEESC_SE_Li256ELb1ELb1ELb0ELb0EEENS1_19SingleTileSchedulerILb1ELb0ELb1ELi128EEEEEEEEEvNT_6ParamsE --------------------------
	.section	.nv.constant0._ZN7cutlass13device_kernelIN5flash19enable_sm80_to_sm89INS1_16FlashAttnFwdSm80INS1_25CollectiveMainloopFwdSm80ILi8ELi1ELb1EN4cute5tupleIJNS5_1CILi128EEENS7_ILi64EEENS7_ILi256EEEEEELi256ENS_10bfloat16_tEfNS_4arch4Sm80ELb1ELb0ELb0ELb1ELb1ELb0ELb1ELb0EEENS1_21CollectiveEpilogueFwdINS6_IJS8_SA_S9_EEENS6_IJNS7_ILi1EEESI_SI_EEESC_SE_Li256ELb1ELb1ELb0ELb0EEENS1_19SingleTileSchedulerILb1ELb0ELb1ELi128EEEEEEEEEvNT_6ParamsE,"a",@progbits
	.sectionflags	@""
	.align	4
.nv.constant0._ZN7cutlass13device_kernelIN5flash19enable_sm80_to_sm89INS1_16FlashAttnFwdSm80INS1_25CollectiveMainloopFwdSm80ILi8ELi1ELb1EN4cute5tupleIJNS5_1CILi128EEENS7_ILi64EEENS7_ILi256EEEEEELi256ENS_10bfloat16_tEfNS_4arch4Sm80ELb1ELb0ELb0ELb1ELb1ELb0ELb1ELb0EEENS1_21CollectiveEpilogueFwdINS6_IJS8_SA_S9_EEENS6_IJNS7_ILi1EEESI_SI_EEESC_SE_Li256ELb1ELb1ELb0ELb0EEENS1_19SingleTileSchedulerILb1ELb0ELb1ELi128EEEEEEEEEvNT_6ParamsE:
	.zero		1576


//--------------------- .nv.constant0._ZN7cutlass13device_kernelIN5flash19enable_sm80_to_sm89INS1_16FlashAttnFwdSm80INS1_25CollectiveMainloopFwdSm80ILi8ELi1ELb0EN4cute5tupleIJNS5_1CILi128EEENS7_ILi32EEENS7_ILi256EEEEEELi256ENS_10bfloat16_tEfNS_4arch4Sm80ELb1ELb0ELb0ELb1ELb1ELb1ELb1ELb0EEENS1_21CollectiveEpilogueFwdINS6_IJS8_SA_S9_EEENS6_IJNS7_ILi1EEESI_SI_EEESC_SE_Li256ELb1ELb1ELb0ELb0EEENS1_19SingleTileSchedulerILb1ELb0ELb1ELi128EEEEEEEEEvNT_6ParamsE --------------------------
	.section	.nv.constant0._ZN7cutlass13device_kernelIN5flash19enable_sm80_to_sm89INS1_16FlashAttnFwdSm80INS1_25CollectiveMainloopFwdSm80ILi8ELi1ELb0EN4cute5tupleIJNS5_1CILi128EEENS7_ILi32EEENS7_ILi256EEEEEELi256ENS_10bfloat16_tEfNS_4arch4Sm80ELb1ELb0ELb0ELb1ELb1ELb1ELb1ELb0EEENS1_21CollectiveEpilogueFwdINS6_IJS8_SA_S9_EEENS6_IJNS7_ILi1EEESI_SI_EEESC_SE_Li256ELb1ELb1ELb0ELb0EEENS1_19SingleTileSchedulerILb1ELb0ELb1ELi128EEEEEEEEEvNT_6ParamsE,"a",@progbits
	.sectionflags	@""
	.align	4
.nv.constant0._ZN7cutlass13device_kernelIN5flash19enable_sm80_to_sm89INS1_16FlashAttnFwdSm80INS1_25CollectiveMainloopFwdSm80ILi8ELi1ELb0EN4cute5tupleIJNS5_1CILi128EEENS7_ILi32EEENS7_ILi256EEEEEELi256ENS_10bfloat16_tEfNS_4arch4Sm80ELb1ELb0ELb0ELb1ELb1ELb1ELb1ELb0EEENS1_21CollectiveEpilogueFwdINS6_IJS8_SA_S9_EEENS6_IJNS7_ILi1EEESI_SI_EEESC_SE_Li256ELb1ELb1ELb0ELb0EEENS1_19SingleTileSchedulerILb1ELb0ELb1ELi128EEEEEEEEEvNT_6ParamsE:
	.zero		1576


//--------------------- .nv.constant0._ZN7cutlass13device_kernelIN5flash19enable_sm80_to_sm89INS1_16FlashAttnFwdSm80INS1_25CollectiveMainloopFwdSm80ILi8ELi1ELb0EN4cute5tupleIJNS5_1CILi128EEENS7_ILi96EEENS7_ILi256EEEEEELi256ENS_10bfloat16_tEfNS_4arch4Sm80ELb0ELb0ELb0ELb0ELb1ELb0ELb1ELb0EEENS1_21CollectiveEpilogueFwdINS6_IJS8_SA_S9_EEENS6_IJNS7_ILi1EEESI_SI_EEESC_SE_Li256ELb0ELb1ELb0ELb0EEENS1_19SingleTileSchedulerILb0ELb0ELb1ELi128EEEEEEEEEvNT_6ParamsE --------------------------
	.section	.nv.constant0._ZN7cutlass13device_kernelIN5flash19enable_sm80_to_sm89INS1_16FlashAttnFwdSm80INS1_25CollectiveMainloopFwdSm80ILi8ELi1ELb0EN4cute5tupleIJNS5_1CILi128EEENS7_ILi96EEENS7_ILi256EEEEEELi256ENS_10bfloat16_tEfNS_4arch4Sm80ELb0ELb0ELb0ELb0ELb1ELb0ELb1ELb0EEENS1_21CollectiveEpilogueFwdINS6_IJS8_SA_S9_EEENS6_IJNS7_ILi1EEESI_SI_EEESC_SE_Li256ELb0ELb1ELb0ELb0EEENS1_19SingleTileSchedulerILb0ELb0ELb1ELi128EEEEEEEEEvNT_6ParamsE,"a",@progbits
	.sectionflags	@""
	.align	4
.nv.constant0._ZN7cutlass13device_kernelIN5flash19enable_sm80_to_sm89INS1_16FlashAttnFwdSm80INS1_25CollectiveMainloopFwdSm80ILi8ELi1ELb0EN4cute5tupleIJNS5_1CILi128EEENS7_ILi96EEENS7_ILi256EEEEEELi256ENS_10bfloat16_tEfNS_4arch4Sm80ELb0ELb0ELb0ELb0ELb1ELb0ELb1ELb0EEENS1_21CollectiveEpilogueFwdINS6_IJS8_SA_S9_EEENS6_IJNS7_ILi1EEESI_SI_EEESC_SE_Li256ELb0ELb1ELb0ELb0EEENS1_19SingleTileSchedulerILb0ELb0ELb1ELi128EEEEEEEEEvNT_6ParamsE:
	.zero		1576


//--------------------- .nv.constant0._ZN7cutlass13device_kernelIN5flash19enable_sm80_to_sm89INS1_16FlashAttnFwdSm80INS1_25CollectiveMainloopFwdSm80ILi8ELi1ELb0EN4cute5tupleIJNS5_1CILi128EEENS7_ILi96EEENS7_ILi256EEEEEELi256ENS_10bfloat16_tEfNS_4arch4Sm80ELb0ELb0ELb0ELb1ELb1ELb0ELb1ELb0EEENS1_21CollectiveEpilogueFwdINS6_IJS8_SA_S9_EEENS6_IJNS7_ILi1EEESI_SI_EEESC_SE_Li256ELb1ELb1ELb0ELb0EEENS1_19SingleTileSchedulerILb1ELb0ELb1ELi128EEEEEEEEEvNT_6ParamsE --------------------------
	.section	.nv.constant0._ZN7cutlass13device_kernelIN5flash19enable_sm80_to_sm89INS1_16FlashAttnFwdSm80INS1_25CollectiveMainloopFwdSm80ILi8ELi1ELb0EN4cute5tupleIJNS5_1CILi128EEENS7_ILi96EEENS7_ILi256EEEEEELi256ENS_10bfloat16_tEfNS_4arch4Sm80ELb0ELb0ELb0ELb1ELb1ELb0ELb1ELb0EEENS1_21CollectiveEpilogueFwdINS6_IJS8_SA_S9_EEENS6_IJNS7_ILi1EEESI_SI_EEESC_SE_Li256ELb1ELb1ELb0ELb0EEENS1_19SingleTileSchedulerILb1ELb0ELb1ELi128EEEEEEEEEvNT_6ParamsE,"a",@progbits
	.sectionflags	@""
	.align	4
.nv.constant0._ZN7cutlass13device_kernelIN5flash19enable_sm80_to_sm89INS1_16FlashAttnFwdSm80INS1_25CollectiveMainloopFwdSm80ILi8ELi1ELb0EN4cute5tupleIJNS5_1CILi128EEENS7_ILi96EEENS7_ILi256EEEEEELi256ENS_10bfloat16_tEfNS_4arch4Sm80ELb0ELb0ELb0ELb1ELb1ELb0ELb1ELb0EEENS1_21CollectiveEpilogueFwdINS6_IJS8_SA_S9_EEENS6_IJNS7_ILi1EEESI_SI_EEESC_SE_Li256ELb1ELb1ELb0ELb0EEENS1_19SingleTileSchedulerILb1ELb0ELb1ELi128EEEEEEEEEvNT_6ParamsE:
	.zero		1576


//--------------------- .nv.constant0._ZN7cutlass13device_kernelIN5flash19enable_sm80_to_sm89INS1_16FlashAttnFwdSm80INS1_25CollectiveMainloopFwdSm80ILi8ELi1ELb0EN4cute5tupleIJNS5_1CILi128EEENS7_ILi48EEENS7_ILi256EEEEEELi256ENS_10bfloat16_tEfNS_4arch4Sm80ELb0ELb0ELb0ELb1ELb1ELb1ELb1ELb0EEENS1_21CollectiveEpilogueFwdINS6_IJS8_SA_S9_EEENS6_IJNS7_ILi1EEESI_SI_EEESC_SE_Li256ELb1ELb1ELb0ELb0EEENS1_19SingleTileSchedulerILb1ELb0ELb1ELi128EEEEEEEEEvNT_6ParamsE --------------------------
	.section	.nv.constant0._ZN7cutlass13device_kernelIN5flash19enable_sm80_to_sm89INS1_16FlashAttnFwdSm80INS1_25CollectiveMainloopFwdSm80ILi8ELi1ELb0EN4cute5tupleIJNS5_1CILi128EEENS7_ILi48EEENS7_ILi256EEEEEELi256ENS_10bfloat16_tEfNS_4arch4Sm80ELb0ELb0ELb0ELb1ELb1ELb1ELb1ELb0EEENS1_21CollectiveEpilogueFwdINS6_IJS8_SA_S9_EEENS6_IJNS7_ILi1EEESI_SI_EEESC_SE_Li256ELb1ELb1ELb0ELb0EEENS1_19SingleTileSchedulerILb1ELb0ELb1ELi128EEEEEEEEEvNT_6ParamsE,"a",@progbits
	.sectionflags	@""
	.align	4
.nv.constant0._ZN7cutlass13device_kernelIN5flash19enable_sm80_to_sm89INS1_16FlashAttnFwdSm80INS1_25CollectiveMainloopFwdSm80ILi8ELi1ELb0EN4cute5tupleIJNS5_1CILi128EEENS7_ILi48EEENS7_ILi256EEEEEELi256ENS_10bfloat16_tEfNS_4arch4Sm80ELb0ELb0ELb0ELb1ELb1ELb1ELb1ELb0EEENS1_21CollectiveEpilogueFwdINS6_IJS8_SA_S9_EEENS6_IJNS7_ILi1EEESI_SI_EEESC_SE_Li256ELb1ELb1ELb0ELb0EEENS1_19SingleTileSchedulerILb1ELb0ELb1ELi128EEEEEEEEEvNT_6ParamsE:
	.zero		1576


//--------------------- .nv.constant0._ZN7cutlass13device_kernelIN5flash19enable_sm80_to_sm89INS1_16FlashAttnFwdSm80INS1_25CollectiveMainloopFwdSm80ILi8ELi1ELb0EN4cute5tupleIJNS5_1CILi128EEENS7_ILi64EEENS7_ILi256EEEEEELi256ENS_10bfloat16_tEfNS_4arch4Sm80ELb0ELb1ELb0ELb0ELb1ELb0ELb1ELb0EEENS1_21CollectiveEpilogueFwdINS6_IJS8_SA_S9_EEENS6_IJNS7_ILi1EEESI_SI_EEESC_SE_Li256ELb0ELb1ELb0ELb0EEENS1_19SingleTileSchedulerILb0ELb0ELb1ELi128EEEEEEEEEvNT_6ParamsE --------------------------
	.section	.nv.constant0._ZN7cutlass13device_kernelIN5flash19enable_sm80_to_sm89INS1_16FlashAttnFwdSm80INS1_25CollectiveMainloopFwdSm80ILi8ELi1ELb0EN4cute5tupleIJNS5_1CILi128EEENS7_ILi64EEENS7_ILi256EEEEEELi256ENS_10bfloat16_tEfNS_4arch4Sm80ELb0ELb1ELb0ELb0ELb1ELb0ELb1ELb0EEENS1_21CollectiveEpilogueFwdINS6_IJS8_SA_S9_EEENS6_IJNS7_ILi1EEESI_SI_EEESC_SE_Li256ELb0ELb1ELb0ELb0EEENS1_19SingleTileSchedulerILb0ELb0ELb1ELi128EEEEEEEEEvNT_6ParamsE,"a",@progbits
	.sectionflags	@""
	.align	4
.nv.constant0._ZN7cutlass13device_kernelIN5flash19enable_sm80_to_sm89INS1_16FlashAttnFwdSm80INS1_25CollectiveMainloopFwdSm80ILi8ELi1ELb0EN4cute5tupleIJNS5_1CILi128EEENS7_ILi64EEENS7_ILi256EEEEEELi256ENS_10bfloat16_tEfNS_4arch4Sm80ELb0ELb1ELb0ELb0ELb1ELb0ELb1ELb0EEENS1_21CollectiveEpilogueFwdINS6_IJS8_SA_S9_EEENS6_IJNS7_ILi1EEESI_SI_EEESC_SE_Li256ELb0ELb1ELb0ELb0EEENS1_19SingleTileSchedulerILb0ELb0ELb1ELi128EEEEEEEEEvNT_6ParamsE:
	.zero		1576


//--------------------- .nv.constant0._ZN7cutlass13device_kernelIN5flash19enable_sm80_to_sm89INS1_16FlashAttnFwdSm80INS1_25CollectiveMainloopFwdSm80ILi8ELi1ELb0EN4cute5tupleIJNS5_1CILi128EEENS7_ILi64EEENS7_ILi256EEEEEELi256ENS_10bfloat16_tEfNS_4arch4Sm80ELb0ELb1ELb0ELb1ELb1ELb0ELb1ELb0EEENS1_21CollectiveEpilogueFwdINS6_IJS8_SA_S9_EEENS6_IJNS7_ILi1EEESI_SI_EEESC_SE_Li256ELb1ELb1ELb0ELb0EEENS1_19SingleTileSchedulerILb1ELb0ELb1ELi128EEEEEEEEEvNT_6ParamsE --------------------------
	.section	.nv.constant0._ZN7cutlass13device_kernelIN5flash19enable_sm80_to_sm89INS1_16FlashAttnFwdSm80INS1_25CollectiveMainloopFwdSm80ILi8ELi1ELb0EN4cute5tupleIJNS5_1CILi128EEENS7_ILi64EEENS7_ILi256EEEEEELi256ENS_10bfloat16_tEfNS_4arch4Sm80ELb0ELb1ELb0ELb1ELb1ELb0ELb1ELb0EEENS1_21CollectiveEpilogueFwdINS6_IJS8_SA_S9_EEENS6_IJNS7_ILi1EEESI_SI_EEESC_SE_Li256ELb1ELb1ELb0ELb0EEENS1_19SingleTileSchedulerILb1ELb0ELb1ELi128EEEEEEEEEvNT_6ParamsE,"a",@progbits
	.sectionflags	@""
	.align	4
.nv.constant0._ZN7cutlass13device_kernelIN5flash19enable_sm80_to_sm89INS1_16FlashAttnFwdSm80INS1_25CollectiveMainloopFwdSm80ILi8ELi1ELb0EN4cute5tupleIJNS5_1CILi128EEENS7_ILi64EEENS7_ILi256EEEEEELi256ENS_10bfloat16_tEfNS_4arch4Sm80ELb0ELb1ELb0ELb1ELb1ELb0ELb1ELb0EEENS1_21CollectiveEpilogueFwdINS6_IJS8_SA_S9_EEENS6_IJNS7_ILi1EEESI_SI_EEESC_SE_Li256ELb1ELb1ELb0ELb0EEENS1_19SingleTileSchedulerILb1ELb0ELb1ELi128EEEEEEEEEvNT_6ParamsE:
	.zero		1576


//--------------------- .nv.constant0._ZN7cutlass13device_kernelIN5flash19enable_sm80_to_sm89INS1_16FlashAttnFwdSm80INS1_25CollectiveMainloopFwdSm80ILi8ELi1ELb0EN4cute5tupleIJNS5_1CILi128EEENS7_ILi48EEENS7_ILi256EEEEEELi256ENS_10bfloat16_tEfNS_4arch4Sm80ELb0ELb1ELb0ELb1ELb1ELb1ELb1ELb0EEENS1_21CollectiveEpilogueFwdINS6_IJS8_SA_S9_EEENS6_IJNS7_ILi1EEESI_SI_EEESC_SE_Li256ELb1ELb1ELb0ELb0EEENS1_19SingleTileSchedulerILb1ELb0ELb1ELi128EEEEEEEEEvNT_6ParamsE --------------------------
	.section	.nv.constant0._ZN7cutlass13device_kernelIN5flash19enable_sm80_to_sm89INS1_16FlashAttnFwdSm80INS1_25CollectiveMainloopFwdSm80ILi8ELi1ELb0EN4cute5tupleIJNS5_1CILi128EEENS7_ILi48EEENS7_ILi256EEEEEELi256ENS_10bfloat16_tEfNS_4arch4Sm80ELb0ELb1ELb0ELb1ELb1ELb1ELb1ELb0EEENS1_21CollectiveEpilogueFwdINS6_IJS8_SA_S9_EEENS6_IJNS7_ILi1EEESI_SI_EEESC_SE_Li256ELb1ELb1ELb0ELb0EEENS1_19SingleTileSchedulerILb1ELb0ELb1ELi128EEEEEEEEEvNT_6ParamsE,"a",@progbits
	.sectionflags	@""
	.align	4
.nv.constant0._ZN7cutlass13device_kernelIN5flash19enable_sm80_to_sm89INS1_16FlashAttnFwdSm80INS1_25CollectiveMainloopFwdSm80ILi8ELi1ELb0EN4cute5tupleIJNS5_1CILi128EEENS7_ILi48EEENS7_ILi256EEEEEELi256ENS_10bfloat16_tEfNS_4arch4Sm80ELb0ELb1ELb0ELb1ELb1ELb1ELb1ELb0EEENS1_21CollectiveEpilogueFwdINS6_IJS8_SA_S9_EEENS6_IJNS7_ILi1EEESI_SI_EEESC_SE_Li256ELb1ELb1ELb0ELb0EEENS1_19SingleTileSchedulerILb1ELb0ELb1ELi128EEEEEEEEEvNT_6ParamsE:
	.zero		1576


//--------------------- .nv.constant0._ZN7cutlass13device_kernelIN5flash19enable_sm80_to_sm89INS1_16FlashAttnFwdSm80INS1_25CollectiveMainloopFwdSm80ILi8ELi1ELb0EN4cute5tupleIJNS5_1CILi128EEENS7_ILi96EEENS7_ILi256EEEEEELi256ENS_10bfloat16_tEfNS_4arch4Sm80ELb1ELb0ELb0ELb0ELb1ELb0ELb1ELb0EEENS1_21CollectiveEpilogueFwdINS6_IJS8_SA_S9_EEENS6_IJNS7_ILi1EEESI_SI_EEESC_SE_Li256ELb0ELb1ELb0ELb0EEENS1_30DynamicPersistentTileSchedulerILi256ELi256ELb0ELb1ELb0EEEEEEEEEvNT_6ParamsE --------------------------
	.section	.nv.constant0._ZN7cutlass13device_kernelIN5flash19enable_sm80_to_sm89INS1_16FlashAttnFwdSm80INS1_25CollectiveMainloopFwdSm80ILi8ELi1ELb0EN4cute5tupleIJNS5_1CILi128EEENS7_ILi96EEENS7_ILi256EEEEEELi256ENS_10bfloat16_tEfNS_4arch4Sm80ELb1ELb0ELb0ELb0ELb1ELb0ELb1ELb0EEENS1_21CollectiveEpilogueFwdINS6_IJS8_SA_S9_EEENS6_IJNS7_ILi1EEESI_SI_EEESC_SE_Li256ELb0ELb1ELb0ELb0EEENS1_30DynamicPersistentTileSchedulerILi256ELi256ELb0ELb1ELb0EEEEEEEEEvNT_6ParamsE,"a",@progbits
	.sectionflags	@""
	.align	4
.nv.constant0._ZN7cutlass13device_kernelIN5flash19enable_sm80_to_sm89INS1_16FlashAttnFwdSm80INS1_25CollectiveMainloopFwdSm80ILi8ELi1ELb0EN4cute5tupleIJNS5_1CILi128EEENS7_ILi96EEENS7_ILi256EEEEEELi256ENS_10bfloat16_tEfNS_4arch4Sm80ELb1ELb0ELb0ELb0ELb1ELb0ELb1ELb0EEENS1_21CollectiveEpilogueFwdINS6_IJS8_SA_S9_EEENS6_IJNS7_ILi1EEESI_SI_EEESC_SE_Li256ELb0ELb1ELb0ELb0EEENS1_30DynamicPersistentTileSchedulerILi256ELi256ELb0ELb1ELb0EEEEEEEEEvNT_6ParamsE:
	.zero		1592


//--------------------- .nv.constant0._ZN7cutlass13device_kernelIN5flash19enable_sm80_to_sm89INS1_16FlashAttnFwdSm80INS1_25CollectiveMainloopFwdSm80ILi8ELi1ELb0EN4cute5tupleIJNS5_1CILi128EEENS7_ILi96EEENS7_ILi256EEEEEELi256ENS_10bfloat16_tEfNS_4arch4Sm80ELb1ELb0ELb0ELb1ELb1ELb0ELb1ELb0EEENS1_21CollectiveEpilogueFwdINS6_IJS8_SA_S9_EEENS6_IJNS7_ILi1EEESI_SI_EEESC_SE_Li256ELb1ELb1ELb0ELb0EEENS1_19SingleTileSchedulerILb1ELb0ELb1ELi128EEEEEEEEEvNT_6ParamsE --------------------------
	.section	.nv.constant0._ZN7cutlass13device_kernelIN5flash19enable_sm80_to_sm89INS1_16FlashAttnFwdSm80INS1_25CollectiveMainloopFwdSm80ILi8ELi1ELb0EN4cute5tupleIJNS5_1CILi128EEENS7_ILi96EEENS7_ILi256EEEEEELi256ENS_10bfloat16_tEfNS_4arch4Sm80ELb1ELb0ELb0ELb1ELb1ELb0ELb1ELb0EEENS1_21CollectiveEpilogueFwdINS6_IJS8_SA_S9_EEENS6_IJNS7_ILi1EEESI_SI_EEESC_SE_Li256ELb1ELb1ELb0ELb0EEENS1_19SingleTileSchedulerILb1ELb0ELb1ELi128EEEEEEEEEvNT_6ParamsE,"a",@progbits
	.sectionflags	@""
	.align	4
.nv.constant0._ZN7cutlass13device_kernelIN5flash19enable_sm80_to_sm89INS1_16FlashAttnFwdSm80INS1_25CollectiveMainloopFwdSm80ILi8ELi1ELb0EN4cute5tupleIJNS5_1CILi128EEENS7_ILi96EEENS7_ILi256EEEEEELi256ENS_10bfloat16_tEfNS_4arch4Sm80ELb1ELb0ELb0ELb1ELb1ELb0ELb1ELb0EEENS1_21CollectiveEpilogueFwdINS6_IJS8_SA_S9_EEENS6_IJNS7_ILi1EEESI_SI_EEESC_SE_Li256ELb1ELb1ELb0ELb0EEENS1_19SingleTileSchedulerILb1ELb0ELb1ELi128EEEEEEEEEvNT_6ParamsE:
	.zero		1576


//--------------------- .nv.constant0._ZN7cutlass13device_kernelIN5flash19enable_sm80_to_sm89INS1_16FlashAttnFwdSm80INS1_25CollectiveMainloopFwdSm80ILi8ELi1ELb0EN4cute5tupleIJNS5_1CILi128EEENS7_ILi48EEENS7_ILi256EEEEEELi256ENS_10bfloat16_tEfNS_4arch4Sm80ELb1ELb0ELb0ELb1ELb1ELb1ELb1ELb0EEENS1_21CollectiveEpilogueFwdINS6_IJS8_SA_S9_EEENS6_IJNS7_ILi1EEESI_SI_EEESC_SE_Li256ELb1ELb1ELb0ELb0EEENS1_19SingleTileSchedulerILb1ELb0ELb1ELi128EEEEEEEEEvNT_6ParamsE --------------------------
	.section	.nv.constant0._ZN7cutlass13device_kernelIN5flash19enable_sm80_to_sm89INS1_16FlashAttnFwdSm80INS1_25CollectiveMainloopFwdSm80ILi8ELi1ELb0EN4cute5tupleIJNS5_1CILi128EEENS7_ILi48EEENS7_ILi256EEEEEELi256ENS_10bfloat16_tEfNS_4arch4Sm80ELb1ELb0ELb0ELb1ELb1ELb1ELb1ELb0EEENS1_21CollectiveEpilogueFwdINS6_IJS8_SA_S9_EEENS6_IJNS7_ILi1EEESI_SI_EEESC_SE_Li256ELb1ELb1ELb0ELb0EEENS1_19SingleTileSchedulerILb1ELb0ELb1ELi128EEEEEEEEEvNT_6ParamsE,"a",@progbits
	.sectionflags	@""
	.align	4
.nv.constant0._ZN7cutlass13device_kernelIN5flash19enable_sm80_to_sm89INS1_16FlashAttnFwdSm80INS1_25CollectiveMainloopFwdSm80ILi8ELi1ELb0EN4cute5tupleIJNS5_1CILi128EEENS7_ILi48EEENS7_ILi256EEEEEELi256ENS_10bfloat16_tEfNS_4arch4Sm80ELb1ELb0ELb0ELb1ELb1ELb1ELb1ELb0EEENS1_21CollectiveEpilogueFwdINS6_IJS8_SA_S9_EEENS6_IJNS7_ILi1EEESI_SI_EEESC_SE_Li256ELb1ELb1ELb0ELb0EEENS1_19SingleTileSchedulerILb1ELb0ELb1ELi128EEEEEEEEEvNT_6ParamsE:
	.zero		1576


//--------------------- SYMBOLS --------------------------

	.type		.nv.reservedSmem.offset0,@object
	.size		.nv.reservedSmem.offset0,0x4
